	.target	sm_100a

	.elftype	@"ET_EXEC"


//--------------------- .note.nv.tkinfo           --------------------------
	.section	.note.nv.tkinfo,"",@"SHT_NOTE"
	.sectionflags	@"SHF_NOTE_NV_TKINFO"
	.tkinfo
        /*0018*/ 	.word	0x00000002
        /*0030*/ 	.string	""
        /*0030*/ 	.string	"ptxas"
        /*0030*/ 	.string	"Cuda compilation tools, release 13.0, V13.0.88"
        /*0030*/ 	.string	"Build cuda_13.0.r13.0/compiler.36424714_0"
        /*0030*/ 	.string	"-arch sm_100a -m 64 "



//--------------------- .note.nv.cuinfo           --------------------------
	.section	.note.nv.cuinfo,"",@"SHT_NOTE"
	.sectionflags	@"SHF_NOTE_NV_CUINFO"
        /*0018*/ 	.short	0x0002
        /*001a*/ 	.short	0x0064
        /*001c*/ 	.short	0x0082
	.zero		2


//--------------------- .nv.info                  --------------------------
	.section	.nv.info,"",@"SHT_CUDA_INFO"
	.align	4


	//----- nvinfo : EIATTR_REGCOUNT
	.align		4
        /*0000*/ 	.byte	0x04, 0x2f
        /*0002*/ 	.short	(.L_19 - .L_18)
	.align		4
.L_18:
        /*0004*/ 	.word	index@(_ZN7cutlass13device_kernelINS_4gemm6kernel13GemmUniversalIN4cute5tupleIJiiiiEEENS1_10collective13CollectiveMmaINS1_35MainloopSm100TmaUmmaWarpSpecializedILi17ELi2ELi4ENS5_IJNS4_1CILi4EEENSA_ILi1EEESC_EEEEENS5_IJNSA_ILi64EEENSA_ILi128EEENSA_ILi32EEEEEENS_6half_tENS5_IJlSC_lEEESJ_SK_NS4_8TiledMMAINS4_8MMA_AtomIJNS4_20SM100_MMA_F16BF16_SSISJ_SJ_fLi64ELi128ELNS4_4UMMA5MajorE0ELSP_0ELNSO_7ScaleInE0ELSQ_0EEEEEENS4_6LayoutINS5_IJSC_SC_SC_EEENS5_IJNSA_ILi0EEESV_SV_EEEEENS5_IJNS4_10UnderscoreESY_SY_EEEEENS4_13SM90_TMA_LOADENS4_14ComposedLayoutINS4_7SwizzleILi2ELi4ELi3EEENS4_18smem_ptr_flag_bitsILi16EEENST_INS5_IJNSA_ILi8EEESH_EEENS5_IJSH_SC_EEEEEEEvNS4_8identityENS4_23SM90_TMA_LOAD_MULTICASTES1B_vS1C_EENS_8epilogue10collective18CollectiveEpilogueINS1F_23Sm100TmaWarpSpecializedILi4ELi2ELi16ELb1ELb0EEEJSI_NS5_IJNST_ISF_SC_EENST_ISH_SC_EEEEESJ_SK_SJ_SK_NS1F_6fusion15FusionCallbacksIS1J_NS1N_17LinearCombinationISJ_fSJ_fLNS_15FloatRoundStyleE2EEESI_S1M_JEEENS4_5SM1004TMEM4LOAD26SM100_TMEM_LOAD_16dp256b4xES11_S1B_NS4_17SM75_U32x4_LDSM_NENS4_14SM90_TMA_STOREES1B_NS4_17SM90_U32x4_STSM_NENS4_39AutoVectorizingCopyWithAssumedAlignmentILi128EEEEEEvvEEEEvNT_6ParamsE)
        /*0008*/ 	.word	0x00000044


	//----- nvinfo : EIATTR_FRAME_SIZE
	.align		4
.L_19:
        /*000c*/ 	.byte	0x04, 0x11
        /*000e*/ 	.short	(.L_21 - .L_20)
	.align		4
.L_20:
        /*0010*/ 	.word	index@($__internal_2_$__cuda_sm10x_tcgen05_guardrail_trap_unallocated_columns_being_dealloced)
        /*0014*/ 	.word	0x00000000


	//----- nvinfo : EIATTR_FRAME_SIZE
	.align		4
.L_21:
        /*0018*/ 	.byte	0x04, 0x11
        /*001a*/ 	.short	(.L_23 - .L_22)
	.align		4
.L_22:
        /*001c*/ 	.word	index@($__internal_1_$__cuda_sm10x_tcgen05_guardrail_trap_phase_invalid_during_alloc)
        /*0020*/ 	.word	0x00000000


	//----- nvinfo : EIATTR_FRAME_SIZE
	.align		4
.L_23:
        /*0024*/ 	.byte	0x04, 0x11
        /*0026*/ 	.short	(.L_25 - .L_24)
	.align		4
.L_24:
        /*0028*/ 	.word	index@($__internal_0_$__cuda_sm10x_tcgen05_guardrail_trap_col_being_dealloced_not_returned_by_alloc)
        /*002c*/ 	.word	0x00000000


	//----- nvinfo : EIATTR_FRAME_SIZE
	.align		4
.L_25:
        /*0030*/ 	.byte	0x04, 0x11
        /*0032*/ 	.short	(.L_27 - .L_26)
	.align		4
.L_26:
        /*0034*/ 	.word	index@(_ZN7cutlass13device_kernelINS_4gemm6kernel13GemmUniversalIN4cute5tupleIJiiiiEEENS1_10collective13CollectiveMmaINS1_35MainloopSm100TmaUmmaWarpSpecializedILi17ELi2ELi4ENS5_IJNS4_1CILi4EEENSA_ILi1EEESC_EEEEENS5_IJNSA_ILi64EEENSA_ILi128EEENSA_ILi32EEEEEENS_6half_tENS5_IJlSC_lEEESJ_SK_NS4_8TiledMMAINS4_8MMA_AtomIJNS4_20SM100_MMA_F16BF16_SSISJ_SJ_fLi64ELi128ELNS4_4UMMA5MajorE0ELSP_0ELNSO_7ScaleInE0ELSQ_0EEEEEENS4_6LayoutINS5_IJSC_SC_SC_EEENS5_IJNSA_ILi0EEESV_SV_EEEEENS5_IJNS4_10UnderscoreESY_SY_EEEEENS4_13SM90_TMA_LOADENS4_14ComposedLayoutINS4_7SwizzleILi2ELi4ELi3EEENS4_18smem_ptr_flag_bitsILi16EEENST_INS5_IJNSA_ILi8EEESH_EEENS5_IJSH_SC_EEEEEEEvNS4_8identityENS4_23SM90_TMA_LOAD_MULTICASTES1B_vS1C_EENS_8epilogue10collective18CollectiveEpilogueINS1F_23Sm100TmaWarpSpecializedILi4ELi2ELi16ELb1ELb0EEEJSI_NS5_IJNST_ISF_SC_EENST_ISH_SC_EEEEESJ_SK_SJ_SK_NS1F_6fusion15FusionCallbacksIS1J_NS1N_17LinearCombinationISJ_fSJ_fLNS_15FloatRoundStyleE2EEESI_S1M_JEEENS4_5SM1004TMEM4LOAD26SM100_TMEM_LOAD_16dp256b4xES11_S1B_NS4_17SM75_U32x4_LDSM_NENS4_14SM90_TMA_STOREES1B_NS4_17SM90_U32x4_STSM_NENS4_39AutoVectorizingCopyWithAssumedAlignmentILi128EEEEEEvvEEEEvNT_6ParamsE)
        /*0038*/ 	.word	0x00000000


	//----- nvinfo : EIATTR_MIN_STACK_SIZE
	.align		4
.L_27:
        /*003c*/ 	.byte	0x04, 0x12
        /*003e*/ 	.short	(.L_29 - .L_28)
	.align		4
.L_28:
        /*0040*/ 	.word	index@(_ZN7cutlass13device_kernelINS_4gemm6kernel13GemmUniversalIN4cute5tupleIJiiiiEEENS1_10collective13CollectiveMmaINS1_35MainloopSm100TmaUmmaWarpSpecializedILi17ELi2ELi4ENS5_IJNS4_1CILi4EEENSA_ILi1EEESC_EEEEENS5_IJNSA_ILi64EEENSA_ILi128EEENSA_ILi32EEEEEENS_6half_tENS5_IJlSC_lEEESJ_SK_NS4_8TiledMMAINS4_8MMA_AtomIJNS4_20SM100_MMA_F16BF16_SSISJ_SJ_fLi64ELi128ELNS4_4UMMA5MajorE0ELSP_0ELNSO_7ScaleInE0ELSQ_0EEEEEENS4_6LayoutINS5_IJSC_SC_SC_EEENS5_IJNSA_ILi0EEESV_SV_EEEEENS5_IJNS4_10UnderscoreESY_SY_EEEEENS4_13SM90_TMA_LOADENS4_14ComposedLayoutINS4_7SwizzleILi2ELi4ELi3EEENS4_18smem_ptr_flag_bitsILi16EEENST_INS5_IJNSA_ILi8EEESH_EEENS5_IJSH_SC_EEEEEEEvNS4_8identityENS4_23SM90_TMA_LOAD_MULTICASTES1B_vS1C_EENS_8epilogue10collective18CollectiveEpilogueINS1F_23Sm100TmaWarpSpecializedILi4ELi2ELi16ELb1ELb0EEEJSI_NS5_IJNST_ISF_SC_EENST_ISH_SC_EEEEESJ_SK_SJ_SK_NS1F_6fusion15FusionCallbacksIS1J_NS1N_17LinearCombinationISJ_fSJ_fLNS_15FloatRoundStyleE2EEESI_S1M_JEEENS4_5SM1004TMEM4LOAD26SM100_TMEM_LOAD_16dp256b4xES11_S1B_NS4_17SM75_U32x4_LDSM_NENS4_14SM90_TMA_STOREES1B_NS4_17SM90_U32x4_STSM_NENS4_39AutoVectorizingCopyWithAssumedAlignmentILi128EEEEEEvvEEEEvNT_6ParamsE)
        /*0044*/ 	.word	0x00000000
.L_29:


//--------------------- .nv.compat                --------------------------
	.section	.nv.compat,"",@"SHT_CUDA_COMPAT_INFO"
	.align	4
        /*0000*/ 	.byte	0x02, 0x09, 0x01, 0x00, 0x02, 0x02, 0x02, 0x00, 0x02, 0x05, 0x05, 0x00, 0x03, 0x07, 0x01, 0x01
        /*0010*/ 	.byte	0x02, 0x03, 0x01, 0x00, 0x02, 0x06, 0x01, 0x00, 0x04, 0x0b, 0x08, 0x00, 0x09, 0x00, 0x00, 0x00
        /*0020*/ 	.byte	0x00, 0x00, 0x00, 0x00


//--------------------- .nv.info._ZN7cutlass13device_kernelINS_4gemm6kernel13GemmUniversalIN4cute5tupleIJiiiiEEENS1_10collective13CollectiveMmaINS1_35MainloopSm100TmaUmmaWarpSpecializedILi17ELi2ELi4ENS5_IJNS4_1CILi4EEENSA_ILi1EEESC_EEEEENS5_IJNSA_ILi64EEENSA_ILi128EEENSA_ILi32EEEEEENS_6half_tENS5_IJlSC_lEEESJ_SK_NS4_8TiledMMAINS4_8MMA_AtomIJNS4_20SM100_MMA_F16BF16_SSISJ_SJ_fLi64ELi128ELNS4_4UMMA5MajorE0ELSP_0ELNSO_7ScaleInE0ELSQ_0EEEEEENS4_6LayoutINS5_IJSC_SC_SC_EEENS5_IJNSA_ILi0EEESV_SV_EEEEENS5_IJNS4_10UnderscoreESY_SY_EEEEENS4_13SM90_TMA_LOADENS4_14ComposedLayoutINS4_7SwizzleILi2ELi4ELi3EEENS4_18smem_ptr_flag_bitsILi16EEENST_INS5_IJNSA_ILi8EEESH_EEENS5_IJSH_SC_EEEEEEEvNS4_8identityENS4_23SM90_TMA_LOAD_MULTICASTES1B_vS1C_EENS_8epilogue10collective18CollectiveEpilogueINS1F_23Sm100TmaWarpSpecializedILi4ELi2ELi16ELb1ELb0EEEJSI_NS5_IJNST_ISF_SC_EENST_ISH_SC_EEEEESJ_SK_SJ_SK_NS1F_6fusion15FusionCallbacksIS1J_NS1N_17LinearCombinationISJ_fSJ_fLNS_15FloatRoundStyleE2EEESI_S1M_JEEENS4_5SM1004TMEM4LOAD26SM100_TMEM_LOAD_16dp256b4xES11_S1B_NS4_17SM75_U32x4_LDSM_NENS4_14SM90_TMA_STOREES1B_NS4_17SM90_U32x4_STSM_NENS4_39AutoVectorizingCopyWithAssumedAlignmentILi128EEEEEEvvEEEEvNT_6ParamsE --------------------------
	.section	.nv.info._ZN7cutlass13device_kernelINS_4gemm6kernel13GemmUniversalIN4cute5tupleIJiiiiEEENS1_10collective13CollectiveMmaINS1_35MainloopSm100TmaUmmaWarpSpecializedILi17ELi2ELi4ENS5_IJNS4_1CILi4EEENSA_ILi1EEESC_EEEEENS5_IJNSA_ILi64EEENSA_ILi128EEENSA_ILi32EEEEEENS_6half_tENS5_IJlSC_lEEESJ_SK_NS4_8TiledMMAINS4_8MMA_AtomIJNS4_20SM100_MMA_F16BF16_SSISJ_SJ_fLi64ELi128ELNS4_4UMMA5MajorE0ELSP_0ELNSO_7ScaleInE0ELSQ_0EEEEEENS4_6LayoutINS5_IJSC_SC_SC_EEENS5_IJNSA_ILi0EEESV_SV_EEEEENS5_IJNS4_10UnderscoreESY_SY_EEEEENS4_13SM90_TMA_LOADENS4_14ComposedLayoutINS4_7SwizzleILi2ELi4ELi3EEENS4_18smem_ptr_flag_bitsILi16EEENST_INS5_IJNSA_ILi8EEESH_EEENS5_IJSH_SC_EEEEEEEvNS4_8identityENS4_23SM90_TMA_LOAD_MULTICASTES1B_vS1C_EENS_8epilogue10collective18CollectiveEpilogueINS1F_23Sm100TmaWarpSpecializedILi4ELi2ELi16ELb1ELb0EEEJSI_NS5_IJNST_ISF_SC_EENST_ISH_SC_EEEEESJ_SK_SJ_SK_NS1F_6fusion15FusionCallbacksIS1J_NS1N_17LinearCombinationISJ_fSJ_fLNS_15FloatRoundStyleE2EEESI_S1M_JEEENS4_5SM1004TMEM4LOAD26SM100_TMEM_LOAD_16dp256b4xES11_S1B_NS4_17SM75_U32x4_LDSM_NENS4_14SM90_TMA_STOREES1B_NS4_17SM90_U32x4_STSM_NENS4_39AutoVectorizingCopyWithAssumedAlignmentILi128EEEEEEvvEEEEvNT_6ParamsE,"",@"SHT_CUDA_INFO"
	.sectionflags	@""
	.align	4


	//----- nvinfo : EIATTR_CUDA_API_VERSION
	.align		4
        /*0000*/ 	.byte	0x04, 0x37
        /*0002*/ 	.short	(.L_31 - .L_30)
.L_30:
        /*0004*/ 	.word	0x00000082


	//----- nvinfo : EIATTR_KPARAM_INFO
	.align		4
.L_31:
        /*0008*/ 	.byte	0x04, 0x17
        /*000a*/ 	.short	(.L_33 - .L_32)
.L_32:
        /*000c*/ 	.word	0x00000000
        /*0010*/ 	.short	0x0000
        /*0012*/ 	.short	0x0000
        /*0014*/ 	.byte	0x00, 0xf0, 0x01, 0x20


	//----- nvinfo : EIATTR_AT_ENTRY_FRAGMENTS
	.align		4
.L_33:
        /*0018*/ 	.byte	0x04, 0x4f
        /*001a*/ 	.short	(.L_35 - .L_34)


	//   ....[0]....
.L_34:
        /*001c*/ 	.word	0x00000006


	//----- nvinfo : EIATTR_RESERVED_SMEM_USED
	.align		4
.L_35:
        /*0020*/ 	.byte	0x01, 0x41
	.zero		2


	//----- nvinfo : EIATTR_SPARSE_MMA_MASK
	.align		4
        /*0024*/ 	.byte	0x03, 0x50
        /*0026*/ 	.short	0x0000


	//----- nvinfo : EIATTR_TCGEN05_1CTA_USED
	.align		4
        /*0028*/ 	.byte	0x01, 0x51
	.zero		2


	//----- nvinfo : EIATTR_MAXREG_COUNT
	.align		4
        /*002c*/ 	.byte	0x03, 0x1b
        /*002e*/ 	.short	0x00ff


	//----- nvinfo : EIATTR_NUM_BARRIERS
	.align		4
        /*0030*/ 	.byte	0x02, 0x4c
        /*0032*/ 	.byte	0x07
	.zero		1


	//----- nvinfo : EIATTR_EXTERNS
	.align		4
        /*0034*/ 	.byte	0x04, 0x0f
        /*0036*/ 	.short	(.L_37 - .L_36)


	//   ....[0]....
	.align		4
.L_36:
        /*0038*/ 	.word	index@(__assertfail)


	//----- nvinfo : EIATTR_MERCURY_ISA_VERSION
	.align		4
.L_37:
        /*003c*/ 	.byte	0x03, 0x5f
        /*003e*/ 	.short	0x0101


	//----- nvinfo : EIATTR_INT_WARP_WIDE_INSTR_OFFSETS
	.align		4
        /*0040*/ 	.byte	0x04, 0x31
        /*0042*/ 	.short	(.L_39 - .L_38)


	//   ....[0]....
.L_38:
        /*0044*/ 	.word	0x00004590


	//   ....[1]....
        /*0048*/ 	.word	0x000045c0


	//   ....[2]....
        /*004c*/ 	.word	0x000045e0


	//   ....[3]....
        /*0050*/ 	.word	0x000051f0


	//   ....[4]....
        /*0054*/ 	.word	0x00005250


	//   ....[5]....
        /*0058*/ 	.word	0x00005330


	//   ....[6]....
        /*005c*/ 	.word	0x000053b0


	//   ....[7]....
        /*0060*/ 	.word	0x000054a0


	//   ....[8]....
        /*0064*/ 	.word	0x00005530


	//   ....[9]....
        /*0068*/ 	.word	0x00005620


	//   ....[10]....
        /*006c*/ 	.word	0x000056d0


	//----- nvinfo : EIATTR_COOP_GROUP_MASK_REGIDS
	.align		4
.L_39:
        /*0070*/ 	.byte	0x04, 0x29
        /*0072*/ 	.short	(.L_41 - .L_40)


	//   ....[0]....
.L_40:
        /*0074*/ 	.word	0xffffffff


	//   ....[1]....
        /*0078*/ 	.word	0xffffffff


	//   ....[2]....
        /*007c*/ 	.word	0xffffffff


	//   ....[3]....
        /*0080*/ 	.word	0xffffffff


	//   ....[4]....
        /*0084*/ 	.word	0xffffffff


	//   ....[5]....
        /*0088*/ 	.word	0xffffffff


	//   ....[6]....
        /*008c*/ 	.word	0xffffffff


	//   ....[7]....
        /*0090*/ 	.word	0xffffffff


	//   ....[8]....
        /*0094*/ 	.word	0xffffffff


	//   ....[9]....
        /*0098*/ 	.word	0xffffffff


	//   ....[10]....
        /*009c*/ 	.word	0xffffffff


	//   ....[11]....
        /*00a0*/ 	.word	0xffffffff


	//   ....[12]....
        /*00a4*/ 	.word	0xffffffff


	//   ....[13]....
        /*00a8*/ 	.word	0xffffffff


	//----- nvinfo : EIATTR_COOP_GROUP_INSTR_OFFSETS
	.align		4
.L_41:
        /*00ac*/ 	.byte	0x04, 0x28
        /*00ae*/ 	.short	(.L_43 - .L_42)


	//   ....[0]....
.L_42:
        /*00b0*/ 	.word	0x00000080


	//   ....[1]....
        /*00b4*/ 	.word	0x000004f0


	//   ....[2]....
        /*00b8*/ 	.word	0x00000850


	//   ....[3]....
        /*00bc*/ 	.word	0x000009f0


	//   ....[4]....
        /*00c0*/ 	.word	0x00000af0


	//   ....[5]....
        /*00c4*/ 	.word	0x00000c60


	//   ....[6]....
        /*00c8*/ 	.word	0x00000e00


	//   ....[7]....
        /*00cc*/ 	.word	0x00000fc0


	//   ....[8]....
        /*00d0*/ 	.word	0x00002220


	//   ....[9]....
        /*00d4*/ 	.word	0x00003860


	//   ....[10]....
        /*00d8*/ 	.word	0x00003a70


	//   ....[11]....
        /*00dc*/ 	.word	0x00003aa0


	//   ....[12]....
        /*00e0*/ 	.word	0x00004470


	//   ....[13]....
        /*00e4*/ 	.word	0x000046a0


	//----- nvinfo : EIATTR_VRC_CTA_INIT_COUNT
	.align		4
.L_43:
        /*00e8*/ 	.byte	0x02, 0x4a
        /*00ea*/ 	.byte	0x80
	.zero		1


	//----- nvinfo : EIATTR_SYSCALL_OFFSETS
	.align		4
        /*00ec*/ 	.byte	0x04, 0x46
        /*00ee*/ 	.short	(.L_45 - .L_44)


	//   ....[0]....
.L_44:
        /*00f0*/ 	.word	0x00006360


	//   ....[1]....
        /*00f4*/ 	.word	0x00006450


	//   ....[2]....
        /*00f8*/ 	.word	0x00006be0


	//   ....[3]....
        /*00fc*/ 	.word	0x00007490


	//   ....[4]....
        /*0100*/ 	.word	0x00007d20


	//   ....[5]....
        /*0104*/ 	.word	0x000085a0


	//----- nvinfo : EIATTR_MBARRIER_INSTR_OFFSETS
	.align		4
.L_45:
        /*0108*/ 	.byte	0x04, 0x39
        /*010a*/ 	.short	(.L_47 - .L_46)


	//   ....[0]....
.L_46:
        /*010c*/ 	.word	0x00000610
        /*0110*/ 	.word	0x000000ff
        /*0114*/ 	.word	0x00000000
        /*0118*/ 	.short	0x0100
        /*011a*/ 	.byte	0x04
	.zero		1


	//   ....[1]....
        /*011c*/ 	.word	0x00000620
        /*0120*/ 	.word	0x000000ff
        /*0124*/ 	.word	0x00000088
        /*0128*/ 	.short	0x0100
        /*012a*/ 	.byte	0x04
	.zero		1


	//   ....[2]....
        /*012c*/ 	.word	0x00000630
        /*0130*/ 	.word	0x000000ff
        /*0134*/ 	.word	0x00000008
        /*0138*/ 	.short	0x0100
        /*013a*/ 	.byte	0x04
	.zero		1


	//   ....[3]....
        /*013c*/ 	.word	0x00000640
        /*0140*/ 	.word	0x000000ff
        /*0144*/ 	.word	0x00000090
        /*0148*/ 	.short	0x0100
        /*014a*/ 	.byte	0x04
	.zero		1


	//   ....[4]....
        /*014c*/ 	.word	0x00000650
        /*0150*/ 	.word	0x000000ff
        /*0154*/ 	.word	0x00000010
        /*0158*/ 	.short	0x0100
        /*015a*/ 	.byte	0x04
	.zero		1


	//   ....[5]....
        /*015c*/ 	.word	0x00000660
        /*0160*/ 	.word	0x000000ff
        /*0164*/ 	.word	0x00000098
        /*0168*/ 	.short	0x0100
        /*016a*/ 	.byte	0x04
	.zero		1


	//   ....[6]....
        /*016c*/ 	.word	0x00000670
        /*0170*/ 	.word	0x000000ff
        /*0174*/ 	.word	0x00000018
        /*0178*/ 	.short	0x0100
        /*017a*/ 	.byte	0x04
	.zero		1


	//   ....[7]....
        /*017c*/ 	.word	0x00000680
        /*0180*/ 	.word	0x000000ff
        /*0184*/ 	.word	0x000000a0
        /*0188*/ 	.short	0x0100
        /*018a*/ 	.byte	0x04
	.zero		1


	//   ....[8]....
        /*018c*/ 	.word	0x00000690
        /*0190*/ 	.word	0x000000ff
        /*0194*/ 	.word	0x00000020
        /*0198*/ 	.short	0x0100
        /*019a*/ 	.byte	0x04
	.zero		1


	//   ....[9]....
        /*019c*/ 	.word	0x000006a0
        /*01a0*/ 	.word	0x000000ff
        /*01a4*/ 	.word	0x000000a8
        /*01a8*/ 	.short	0x0100
        /*01aa*/ 	.byte	0x04
	.zero		1


	//   ....[10]....
        /*01ac*/ 	.word	0x000006b0
        /*01b0*/ 	.word	0x000000ff
        /*01b4*/ 	.word	0x00000028
        /*01b8*/ 	.short	0x0100
        /*01ba*/ 	.byte	0x04
	.zero		1


	//   ....[11]....
        /*01bc*/ 	.word	0x000006c0
        /*01c0*/ 	.word	0x000000ff
        /*01c4*/ 	.word	0x000000b0
        /*01c8*/ 	.short	0x0100
        /*01ca*/ 	.byte	0x04
	.zero		1


	//   ....[12]....
        /*01cc*/ 	.word	0x000006d0
        /*01d0*/ 	.word	0x000000ff
        /*01d4*/ 	.word	0x00000030
        /*01d8*/ 	.short	0x0100
        /*01da*/ 	.byte	0x04
	.zero		1


	//   ....[13]....
        /*01dc*/ 	.word	0x000006e0
        /*01e0*/ 	.word	0x000000ff
        /*01e4*/ 	.word	0x000000b8
        /*01e8*/ 	.short	0x0100
        /*01ea*/ 	.byte	0x04
	.zero		1


	//   ....[14]....
        /*01ec*/ 	.word	0x000006f0
        /*01f0*/ 	.word	0x000000ff
        /*01f4*/ 	.word	0x00000038
        /*01f8*/ 	.short	0x0100
        /*01fa*/ 	.byte	0x04
	.zero		1


	//   ....[15]....
        /*01fc*/ 	.word	0x00000700
        /*0200*/ 	.word	0x000000ff
        /*0204*/ 	.word	0x000000c0
        /*0208*/ 	.short	0x0100
        /*020a*/ 	.byte	0x04
	.zero		1


	//   ....[16]....
        /*020c*/ 	.word	0x00000710
        /*0210*/ 	.word	0x000000ff
        /*0214*/ 	.word	0x00000040
        /*0218*/ 	.short	0x0100
        /*021a*/ 	.byte	0x04
	.zero		1


	//   ....[17]....
        /*021c*/ 	.word	0x00000720
        /*0220*/ 	.word	0x000000ff
        /*0224*/ 	.word	0x000000c8
        /*0228*/ 	.short	0x0100
        /*022a*/ 	.byte	0x04
	.zero		1


	//   ....[18]....
        /*022c*/ 	.word	0x00000730
        /*0230*/ 	.word	0x000000ff
        /*0234*/ 	.word	0x00000048
        /*0238*/ 	.short	0x0100
        /*023a*/ 	.byte	0x04
	.zero		1


	//   ....[19]....
        /*023c*/ 	.word	0x00000740
        /*0240*/ 	.word	0x000000ff
        /*0244*/ 	.word	0x000000d0
        /*0248*/ 	.short	0x0100
        /*024a*/ 	.byte	0x04
	.zero		1


	//   ....[20]....
        /*024c*/ 	.word	0x00000750
        /*0250*/ 	.word	0x000000ff
        /*0254*/ 	.word	0x00000050
        /*0258*/ 	.short	0x0100
        /*025a*/ 	.byte	0x04
	.zero		1


	//   ....[21]....
        /*025c*/ 	.word	0x00000760
        /*0260*/ 	.word	0x000000ff
        /*0264*/ 	.word	0x000000d8
        /*0268*/ 	.short	0x0100
        /*026a*/ 	.byte	0x04
	.zero		1


	//   ....[22]....
        /*026c*/ 	.word	0x00000770
        /*0270*/ 	.word	0x000000ff
        /*0274*/ 	.word	0x00000058
        /*0278*/ 	.short	0x0100
        /*027a*/ 	.byte	0x04
	.zero		1


	//   ....[23]....
        /*027c*/ 	.word	0x00000780
        /*0280*/ 	.word	0x000000ff
        /*0284*/ 	.word	0x000000e0
        /*0288*/ 	.short	0x0100
        /*028a*/ 	.byte	0x04
	.zero		1


	//   ....[24]....
        /*028c*/ 	.word	0x00000790
        /*0290*/ 	.word	0x000000ff
        /*0294*/ 	.word	0x00000060
        /*0298*/ 	.short	0x0100
        /*029a*/ 	.byte	0x04
	.zero		1


	//   ....[25]....
        /*029c*/ 	.word	0x000007a0
        /*02a0*/ 	.word	0x000000ff
        /*02a4*/ 	.word	0x000000e8
        /*02a8*/ 	.short	0x0100
        /*02aa*/ 	.byte	0x04
	.zero		1


	//   ....[26]....
        /*02ac*/ 	.word	0x000007b0
        /*02b0*/ 	.word	0x000000ff
        /*02b4*/ 	.word	0x00000068
        /*02b8*/ 	.short	0x0100
        /*02ba*/ 	.byte	0x04
	.zero		1


	//   ....[27]....
        /*02bc*/ 	.word	0x000007c0
        /*02c0*/ 	.word	0x000000ff
        /*02c4*/ 	.word	0x000000f0
        /*02c8*/ 	.short	0x0100
        /*02ca*/ 	.byte	0x04
	.zero		1


	//   ....[28]....
        /*02cc*/ 	.word	0x000007d0
        /*02d0*/ 	.word	0x000000ff
        /*02d4*/ 	.word	0x00000070
        /*02d8*/ 	.short	0x0100
        /*02da*/ 	.byte	0x04
	.zero		1


	//   ....[29]....
        /*02dc*/ 	.word	0x000007e0
        /*02e0*/ 	.word	0x000000ff
        /*02e4*/ 	.word	0x000000f8
        /*02e8*/ 	.short	0x0100
        /*02ea*/ 	.byte	0x04
	.zero		1


	//   ....[30]....
        /*02ec*/ 	.word	0x000007f0
        /*02f0*/ 	.word	0x000000ff
        /*02f4*/ 	.word	0x00000078
        /*02f8*/ 	.short	0x0100
        /*02fa*/ 	.byte	0x04
	.zero		1


	//   ....[31]....
        /*02fc*/ 	.word	0x00000800
        /*0300*/ 	.word	0x000000ff
        /*0304*/ 	.word	0x00000100
        /*0308*/ 	.short	0x0100
        /*030a*/ 	.byte	0x04
	.zero		1


	//   ....[32]....
        /*030c*/ 	.word	0x00000810
        /*0310*/ 	.word	0x000000ff
        /*0314*/ 	.word	0x00000080
        /*0318*/ 	.short	0x0100
        /*031a*/ 	.byte	0x04
	.zero		1


	//   ....[33]....
        /*031c*/ 	.word	0x00000820
        /*0320*/ 	.word	0x000000ff
        /*0324*/ 	.word	0x00000108
        /*0328*/ 	.short	0x0100
        /*032a*/ 	.byte	0x04
	.zero		1


	//   ....[34]....
        /*032c*/ 	.word	0x00000960
        /*0330*/ 	.word	0x000000ff
        /*0334*/ 	.word	0x00000110
        /*0338*/ 	.short	0x0100
        /*033a*/ 	.byte	0x04
	.zero		1


	//   ....[35]....
        /*033c*/ 	.word	0x00000970
        /*0340*/ 	.word	0x000000ff
        /*0344*/ 	.word	0x00000130
        /*0348*/ 	.short	0x0100
        /*034a*/ 	.byte	0x04
	.zero		1


	//   ....[36]....
        /*034c*/ 	.word	0x00000980
        /*0350*/ 	.word	0x000000ff
        /*0354*/ 	.word	0x00000118
        /*0358*/ 	.short	0x0100
        /*035a*/ 	.byte	0x04
	.zero		1


	//   ....[37]....
        /*035c*/ 	.word	0x00000990
        /*0360*/ 	.word	0x000000ff
        /*0364*/ 	.word	0x00000138
        /*0368*/ 	.short	0x0100
        /*036a*/ 	.byte	0x04
	.zero		1


	//   ....[38]....
        /*036c*/ 	.word	0x000009a0
        /*0370*/ 	.word	0x000000ff
        /*0374*/ 	.word	0x00000120
        /*0378*/ 	.short	0x0100
        /*037a*/ 	.byte	0x04
	.zero		1


	//   ....[39]....
        /*037c*/ 	.word	0x000009b0
        /*0380*/ 	.word	0x000000ff
        /*0384*/ 	.word	0x00000140
        /*0388*/ 	.short	0x0100
        /*038a*/ 	.byte	0x04
	.zero		1


	//   ....[40]....
        /*038c*/ 	.word	0x000009c0
        /*0390*/ 	.word	0x000000ff
        /*0394*/ 	.word	0x00000128
        /*0398*/ 	.short	0x0100
        /*039a*/ 	.byte	0x04
	.zero		1


	//   ....[41]....
        /*039c*/ 	.word	0x000009d0
        /*03a0*/ 	.word	0x000000ff
        /*03a4*/ 	.word	0x00000148
        /*03a8*/ 	.short	0x0100
        /*03aa*/ 	.byte	0x04
	.zero		1


	//   ....[42]....
        /*03ac*/ 	.word	0x00000ac0
        /*03b0*/ 	.word	0x000000ff
        /*03b4*/ 	.word	0x00000150
        /*03b8*/ 	.short	0x0100
        /*03ba*/ 	.byte	0x06
	.zero		1


	//   ....[43]....
        /*03bc*/ 	.word	0x00000ad0
        /*03c0*/ 	.word	0x000000ff
        /*03c4*/ 	.word	0x00000158
        /*03c8*/ 	.short	0x0100
        /*03ca*/ 	.byte	0x06
	.zero		1


	//   ....[44]....
        /*03cc*/ 	.word	0x00000c10
        /*03d0*/ 	.word	0x000000ff
        /*03d4*/ 	.word	0x00000160
        /*03d8*/ 	.short	0x0100
        /*03da*/ 	.byte	0x06
	.zero		1


	//   ....[45]....
        /*03dc*/ 	.word	0x00000c20
        /*03e0*/ 	.word	0x000000ff
        /*03e4*/ 	.word	0x00000170
        /*03e8*/ 	.short	0x0100
        /*03ea*/ 	.byte	0x06
	.zero		1


	//   ....[46]....
        /*03ec*/ 	.word	0x00000c30
        /*03f0*/ 	.word	0x000000ff
        /*03f4*/ 	.word	0x00000168
        /*03f8*/ 	.short	0x0100
        /*03fa*/ 	.byte	0x06
	.zero		1


	//   ....[47]....
        /*03fc*/ 	.word	0x00000c40
        /*0400*/ 	.word	0x000000ff
        /*0404*/ 	.word	0x00000178
        /*0408*/ 	.short	0x0100
        /*040a*/ 	.byte	0x06
	.zero		1


	//   ....[48]....
        /*040c*/ 	.word	0x00000d70
        /*0410*/ 	.word	0x000000ff
        /*0414*/ 	.word	0x00000180
        /*0418*/ 	.short	0x0100
        /*041a*/ 	.byte	0x04
	.zero		1


	//   ....[49]....
        /*041c*/ 	.word	0x00000d80
        /*0420*/ 	.word	0x000000ff
        /*0424*/ 	.word	0x000001a0
        /*0428*/ 	.short	0x0100
        /*042a*/ 	.byte	0x04
	.zero		1


	//   ....[50]....
        /*042c*/ 	.word	0x00000d90
        /*0430*/ 	.word	0x000000ff
        /*0434*/ 	.word	0x00000188
        /*0438*/ 	.short	0x0100
        /*043a*/ 	.byte	0x04
	.zero		1


	//   ....[51]....
        /*043c*/ 	.word	0x00000da0
        /*0440*/ 	.word	0x000000ff
        /*0444*/ 	.word	0x000001a8
        /*0448*/ 	.short	0x0100
        /*044a*/ 	.byte	0x04
	.zero		1


	//   ....[52]....
        /*044c*/ 	.word	0x00000db0
        /*0450*/ 	.word	0x000000ff
        /*0454*/ 	.word	0x00000190
        /*0458*/ 	.short	0x0100
        /*045a*/ 	.byte	0x04
	.zero		1


	//   ....[53]....
        /*045c*/ 	.word	0x00000dc0
        /*0460*/ 	.word	0x000000ff
        /*0464*/ 	.word	0x000001b0
        /*0468*/ 	.short	0x0100
        /*046a*/ 	.byte	0x04
	.zero		1


	//   ....[54]....
        /*046c*/ 	.word	0x00000dd0
        /*0470*/ 	.word	0x000000ff
        /*0474*/ 	.word	0x00000198
        /*0478*/ 	.short	0x0100
        /*047a*/ 	.byte	0x04
	.zero		1


	//   ....[55]....
        /*047c*/ 	.word	0x00000de0
        /*0480*/ 	.word	0x000000ff
        /*0484*/ 	.word	0x000001b8
        /*0488*/ 	.short	0x0100
        /*048a*/ 	.byte	0x04
	.zero		1


	//   ....[56]....
        /*048c*/ 	.word	0x00000ed0
        /*0490*/ 	.word	0x000000ff
        /*0494*/ 	.word	0x000001c0
        /*0498*/ 	.short	0x0100
        /*049a*/ 	.byte	0x04
	.zero		1


	//   ....[57]....
        /*049c*/ 	.word	0x00000ee0
        /*04a0*/ 	.word	0x000000ff
        /*04a4*/ 	.word	0x000001d0
        /*04a8*/ 	.short	0x0100
        /*04aa*/ 	.byte	0x04
	.zero		1


	//   ....[58]....
        /*04ac*/ 	.word	0x00000ef0
        /*04b0*/ 	.word	0x000000ff
        /*04b4*/ 	.word	0x000001c8
        /*04b8*/ 	.short	0x0100
        /*04ba*/ 	.byte	0x04
	.zero		1


	//   ....[59]....
        /*04bc*/ 	.word	0x00000f00
        /*04c0*/ 	.word	0x000000ff
        /*04c4*/ 	.word	0x000001d8
        /*04c8*/ 	.short	0x0100
        /*04ca*/ 	.byte	0x04
	.zero		1


	//   ....[60]....
        /*04cc*/ 	.word	0x00001ae0
        /*04d0*/ 	.word	0x00000000
        /*04d4*/ 	.word	0x000001d0
        /*04d8*/ 	.short	0x010a
        /*04da*/ 	.byte	0xff
	.zero		1


	//   ....[61]....
        /*04dc*/ 	.word	0x00001b10
        /*04e0*/ 	.word	0x00000000
        /*04e4*/ 	.word	0x000001c0
        /*04e8*/ 	.short	0x0101
        /*04ea*/ 	.byte	0xff
	.zero		1


	//   ....[62]....
        /*04ec*/ 	.word	0x00001bc0
        /*04f0*/ 	.word	0x000000ff
        /*04f4*/ 	.word	0x00000088
        /*04f8*/ 	.short	0x010a
        /*04fa*/ 	.byte	0x04
	.zero		1


	//   ....[63]....
        /*04fc*/ 	.word	0x00001c40
        /*0500*/ 	.word	0x000000ff
        /*0504*/ 	.word	0x00000088
        /*0508*/ 	.short	0x010a
        /*050a*/ 	.byte	0x21
	.zero		1


	//   ....[64]....
        /*050c*/ 	.word	0x00001dd0
        /*0510*/ 	.word	0x000000ff
        /*0514*/ 	.word	0x00000088
        /*0518*/ 	.short	0x010a
        /*051a*/ 	.byte	0x06
	.zero		1


	//   ....[65]....
        /*051c*/ 	.word	0x00001ee0
        /*0520*/ 	.word	0x000000ff
        /*0524*/ 	.word	0x00000158
        /*0528*/ 	.short	0x0101
        /*052a*/ 	.byte	0x0d
	.zero		1


	//   ....[66]....
        /*052c*/ 	.word	0x00001f00
        /*0530*/ 	.word	0x000000ff
        /*0534*/ 	.word	0x00000088
        /*0538*/ 	.short	0x010a
        /*053a*/ 	.byte	0x04
	.zero		1


	//   ....[67]....
        /*053c*/ 	.word	0x00001f80
        /*0540*/ 	.word	0x000000ff
        /*0544*/ 	.word	0x00000088
        /*0548*/ 	.short	0x010a
        /*054a*/ 	.byte	0x09
	.zero		1


	//   ....[68]....
        /*054c*/ 	.word	0x00002120
        /*0550*/ 	.word	0x000000ff
        /*0554*/ 	.word	0x00000088
        /*0558*/ 	.short	0x010a
        /*055a*/ 	.byte	0x07
	.zero		1


	//   ....[69]....
        /*055c*/ 	.word	0x00002250
        /*0560*/ 	.word	0x00000003
        /*0564*/ 	.word	0x00000160
        /*0568*/ 	.short	0x010a
        /*056a*/ 	.byte	0xff
	.zero		1


	//   ....[70]....
        /*056c*/ 	.word	0x000023a0
        /*0570*/ 	.word	0x00000000
        /*0574*/ 	.word	0x00000000
        /*0578*/ 	.short	0x0101
        /*057a*/ 	.byte	0xff
	.zero		1


	//   ....[71]....
        /*057c*/ 	.word	0x00002960
        /*0580*/ 	.word	0x000000ff
        /*0584*/ 	.word	0x00000000
        /*0588*/ 	.short	0x010a
        /*058a*/ 	.byte	0x04
	.zero		1


	//   ....[72]....
        /*058c*/ 	.word	0x000029f0
        /*0590*/ 	.word	0x000000ff
        /*0594*/ 	.word	0x00000000
        /*0598*/ 	.short	0x010a
        /*059a*/ 	.byte	0x05
	.zero		1


	//   ....[73]....
        /*059c*/ 	.word	0x00002a80
        /*05a0*/ 	.word	0x000000ff
        /*05a4*/ 	.word	0x00000000
        /*05a8*/ 	.short	0x010a
        /*05aa*/ 	.byte	0x05
	.zero		1


	//   ....[74]....
        /*05ac*/ 	.word	0x00002b10
        /*05b0*/ 	.word	0x000000ff
        /*05b4*/ 	.word	0x00000000
        /*05b8*/ 	.short	0x010a
        /*05ba*/ 	.byte	0x05
	.zero		1


	//   ....[75]....
        /*05bc*/ 	.word	0x00002ba0
        /*05c0*/ 	.word	0x000000ff
        /*05c4*/ 	.word	0x00000000
        /*05c8*/ 	.short	0x010a
        /*05ca*/ 	.byte	0x05
	.zero		1


	//   ....[76]....
        /*05cc*/ 	.word	0x00002c30
        /*05d0*/ 	.word	0x000000ff
        /*05d4*/ 	.word	0x00000000
        /*05d8*/ 	.short	0x010a
        /*05da*/ 	.byte	0x05
	.zero		1


	//   ....[77]....
        /*05dc*/ 	.word	0x00002cc0
        /*05e0*/ 	.word	0x000000ff
        /*05e4*/ 	.word	0x00000000
        /*05e8*/ 	.short	0x010a
        /*05ea*/ 	.byte	0x05
	.zero		1


	//   ....[78]....
        /*05ec*/ 	.word	0x00002d50
        /*05f0*/ 	.word	0x000000ff
        /*05f4*/ 	.word	0x00000000
        /*05f8*/ 	.short	0x010a
        /*05fa*/ 	.byte	0x05
	.zero		1


	//   ....[79]....
        /*05fc*/ 	.word	0x00002de0
        /*0600*/ 	.word	0x000000ff
        /*0604*/ 	.word	0x00000000
        /*0608*/ 	.short	0x010a
        /*060a*/ 	.byte	0x05
	.zero		1


	//   ....[80]....
        /*060c*/ 	.word	0x00002e70
        /*0610*/ 	.word	0x000000ff
        /*0614*/ 	.word	0x00000000
        /*0618*/ 	.short	0x010a
        /*061a*/ 	.byte	0x05
	.zero		1


	//   ....[81]....
        /*061c*/ 	.word	0x00002f00
        /*0620*/ 	.word	0x000000ff
        /*0624*/ 	.word	0x00000000
        /*0628*/ 	.short	0x010a
        /*062a*/ 	.byte	0x05
	.zero		1


	//   ....[82]....
        /*062c*/ 	.word	0x00002f90
        /*0630*/ 	.word	0x000000ff
        /*0634*/ 	.word	0x00000000
        /*0638*/ 	.short	0x010a
        /*063a*/ 	.byte	0x05
	.zero		1


	//   ....[83]....
        /*063c*/ 	.word	0x00003020
        /*0640*/ 	.word	0x000000ff
        /*0644*/ 	.word	0x00000000
        /*0648*/ 	.short	0x010a
        /*064a*/ 	.byte	0x05
	.zero		1


	//   ....[84]....
        /*064c*/ 	.word	0x000030b0
        /*0650*/ 	.word	0x000000ff
        /*0654*/ 	.word	0x00000000
        /*0658*/ 	.short	0x010a
        /*065a*/ 	.byte	0x05
	.zero		1


	//   ....[85]....
        /*065c*/ 	.word	0x00003140
        /*0660*/ 	.word	0x000000ff
        /*0664*/ 	.word	0x00000000
        /*0668*/ 	.short	0x010a
        /*066a*/ 	.byte	0x05
	.zero		1


	//   ....[86]....
        /*066c*/ 	.word	0x000031d0
        /*0670*/ 	.word	0x000000ff
        /*0674*/ 	.word	0x00000000
        /*0678*/ 	.short	0x010a
        /*067a*/ 	.byte	0x05
	.zero		1


	//   ....[87]....
        /*067c*/ 	.word	0x00003270
        /*0680*/ 	.word	0x00000000
        /*0684*/ 	.word	0x00000000
        /*0688*/ 	.short	0x010a
        /*068a*/ 	.byte	0xff
	.zero		1


	//   ....[88]....
        /*068c*/ 	.word	0x000033b0
        /*0690*/ 	.word	0x00000002
        /*0694*/ 	.word	0x000001c0
        /*0698*/ 	.short	0x010a
        /*069a*/ 	.byte	0xff
	.zero		1


	//   ....[89]....
        /*069c*/ 	.word	0x00003420
        /*06a0*/ 	.word	0x00000002
        /*06a4*/ 	.word	0x00000000
        /*06a8*/ 	.short	0x0101
        /*06aa*/ 	.byte	0xff
	.zero		1


	//   ....[90]....
        /*06ac*/ 	.word	0x00003440
        /*06b0*/ 	.word	0x000000ff
        /*06b4*/ 	.word	0x00000170
        /*06b8*/ 	.short	0x010a
        /*06ba*/ 	.byte	0x04
	.zero		1


	//   ....[91]....
        /*06bc*/ 	.word	0x00003560
        /*06c0*/ 	.word	0x00000002
        /*06c4*/ 	.word	0x00000160
        /*06c8*/ 	.short	0x010a
        /*06ca*/ 	.byte	0xff
	.zero		1


	//   ....[92]....
        /*06cc*/ 	.word	0x00003660
        /*06d0*/ 	.word	0x00000002
        /*06d4*/ 	.word	0x00000000
        /*06d8*/ 	.short	0x0101
        /*06da*/ 	.byte	0xff
	.zero		1


	//   ....[93]....
        /*06dc*/ 	.word	0x000036f0
        /*06e0*/ 	.word	0x000000ff
        /*06e4*/ 	.word	0x00000170
        /*06e8*/ 	.short	0x0106
        /*06ea*/ 	.byte	0x04
	.zero		1


	//   ....[94]....
        /*06ec*/ 	.word	0x00003710
        /*06f0*/ 	.word	0x000000ff
        /*06f4*/ 	.word	0x00000170
        /*06f8*/ 	.short	0x010a
        /*06fa*/ 	.byte	0x04
	.zero		1


	//   ....[95]....
        /*06fc*/ 	.word	0x000037a0
        /*0700*/ 	.word	0x000000ff
        /*0704*/ 	.word	0x00000170
        /*0708*/ 	.short	0x0106
        /*070a*/ 	.byte	0x07
	.zero		1


	//   ....[96]....
        /*070c*/ 	.word	0x000037e0
        /*0710*/ 	.word	0x00000000
        /*0714*/ 	.word	0x00000170
        /*0718*/ 	.short	0x010a
        /*071a*/ 	.byte	0xff
	.zero		1


	//   ....[97]....
        /*071c*/ 	.word	0x00003d00
        /*0720*/ 	.word	0x00000000
        /*0724*/ 	.word	0x00000160
        /*0728*/ 	.short	0x010a
        /*072a*/ 	.byte	0xff
	.zero		1


	//   ....[98]....
        /*072c*/ 	.word	0x00003e00
        /*0730*/ 	.word	0x00000003
        /*0734*/ 	.word	0x00000000
        /*0738*/ 	.short	0x0101
        /*073a*/ 	.byte	0xff
	.zero		1


	//   ....[99]....
        /*073c*/ 	.word	0x00003e10
        /*0740*/ 	.word	0x000000ff
        /*0744*/ 	.word	0x00000000
        /*0748*/ 	.short	0x010a
        /*074a*/ 	.byte	0x04
	.zero		1


	//   ....[100]....
        /*074c*/ 	.word	0x00003e90
        /*0750*/ 	.word	0x000000ff
        /*0754*/ 	.word	0x000001a0
        /*0758*/ 	.short	0x010a
        /*075a*/ 	.byte	0x17
	.zero		1


	//   ....[101]....
        /*075c*/ 	.word	0x00003f70
        /*0760*/ 	.word	0x000000ff
        /*0764*/ 	.word	0x00000000
        /*0768*/ 	.short	0x010a
        /*076a*/ 	.byte	0x05
	.zero		1


	//   ....[102]....
        /*076c*/ 	.word	0x000040b0
        /*0770*/ 	.word	0x000000ff
        /*0774*/ 	.word	0x00000000
        /*0778*/ 	.short	0x010a
        /*077a*/ 	.byte	0x04
	.zero		1


	//   ....[103]....
        /*077c*/ 	.word	0x000042a0
        /*0780*/ 	.word	0x000000ff
        /*0784*/ 	.word	0x00000000
        /*0788*/ 	.short	0x010a
        /*078a*/ 	.byte	0x04
	.zero		1


	//   ....[104]....
        /*078c*/ 	.word	0x00004330
        /*0790*/ 	.word	0x000000ff
        /*0794*/ 	.word	0x00000000
        /*0798*/ 	.short	0x010a
        /*079a*/ 	.byte	0x05
	.zero		1


	//   ....[105]....
        /*079c*/ 	.word	0x000043c0
        /*07a0*/ 	.word	0x000000ff
        /*07a4*/ 	.word	0x00000000
        /*07a8*/ 	.short	0x010a
        /*07aa*/ 	.byte	0x05
	.zero		1


	//   ....[106]....
        /*07ac*/ 	.word	0x00004450
        /*07b0*/ 	.word	0x000000ff
        /*07b4*/ 	.word	0x00000000
        /*07b8*/ 	.short	0x010a
        /*07ba*/ 	.byte	0x04
	.zero		1


	//   ....[107]....
        /*07bc*/ 	.word	0x000049b0
        /*07c0*/ 	.word	0x00000008
        /*07c4*/ 	.word	0x00000160
        /*07c8*/ 	.short	0x010a
        /*07ca*/ 	.byte	0xff
	.zero		1


	//   ....[108]....
        /*07cc*/ 	.word	0x00004b20
        /*07d0*/ 	.word	0x00000000
        /*07d4*/ 	.word	0x00000000
        /*07d8*/ 	.short	0x0101
        /*07da*/ 	.byte	0xff
	.zero		1


	//   ....[109]....
        /*07dc*/ 	.word	0x00005000
        /*07e0*/ 	.word	0x000000ff
        /*07e4*/ 	.word	0x00000158
        /*07e8*/ 	.short	0x010a
        /*07ea*/ 	.byte	0x15
	.zero		1


	//   ....[110]....
        /*07ec*/ 	.word	0x00005190
        /*07f0*/ 	.word	0x000000ff
        /*07f4*/ 	.word	0x00000130
        /*07f8*/ 	.short	0x010a
        /*07fa*/ 	.byte	0x15
	.zero		1


	//   ....[111]....
        /*07fc*/ 	.word	0x000052e0
        /*0800*/ 	.word	0x000000ff
        /*0804*/ 	.word	0x00000110
        /*0808*/ 	.short	0x010b
        /*080a*/ 	.byte	0x15
	.zero		1


	//   ....[112]....
        /*080c*/ 	.word	0x000052f0
        /*0810*/ 	.word	0x000000ff
        /*0814*/ 	.word	0x00000000
        /*0818*/ 	.short	0x0101
        /*081a*/ 	.byte	0x32
	.zero		1


	//   ....[113]....
        /*081c*/ 	.word	0x00005300
        /*0820*/ 	.word	0x000000ff
        /*0824*/ 	.word	0x00000138
        /*0828*/ 	.short	0x010a
        /*082a*/ 	.byte	0x15
	.zero		1


	//   ....[114]....
        /*082c*/ 	.word	0x00005450
        /*0830*/ 	.word	0x000000ff
        /*0834*/ 	.word	0x00000118
        /*0838*/ 	.short	0x010b
        /*083a*/ 	.byte	0x15
	.zero		1


	//   ....[115]....
        /*083c*/ 	.word	0x00005460
        /*0840*/ 	.word	0x000000ff
        /*0844*/ 	.word	0x00000000
        /*0848*/ 	.short	0x0101
        /*084a*/ 	.byte	0x31
	.zero		1


	//   ....[116]....
        /*084c*/ 	.word	0x00005470
        /*0850*/ 	.word	0x000000ff
        /*0854*/ 	.word	0x00000140
        /*0858*/ 	.short	0x010a
        /*085a*/ 	.byte	0x15
	.zero		1


	//   ....[117]....
        /*085c*/ 	.word	0x000055d0
        /*0860*/ 	.word	0x000000ff
        /*0864*/ 	.word	0x00000120
        /*0868*/ 	.short	0x010b
        /*086a*/ 	.byte	0x15
	.zero		1


	//   ....[118]....
        /*086c*/ 	.word	0x000055e0
        /*0870*/ 	.word	0x000000ff
        /*0874*/ 	.word	0x00000000
        /*0878*/ 	.short	0x0101
        /*087a*/ 	.byte	0x30
	.zero		1


	//   ....[119]....
        /*087c*/ 	.word	0x000055f0
        /*0880*/ 	.word	0x000000ff
        /*0884*/ 	.word	0x00000148
        /*0888*/ 	.short	0x010a
        /*088a*/ 	.byte	0x15
	.zero		1


	//   ....[120]....
        /*088c*/ 	.word	0x000057f0
        /*0890*/ 	.word	0x000000ff
        /*0894*/ 	.word	0x00000128
        /*0898*/ 	.short	0x010b
        /*089a*/ 	.byte	0x15
	.zero		1


	//   ....[121]....
        /*089c*/ 	.word	0x00005800
        /*08a0*/ 	.word	0x000000ff
        /*08a4*/ 	.word	0x00000000
        /*08a8*/ 	.short	0x0101
        /*08aa*/ 	.byte	0x2b
	.zero		1


	//   ....[122]....
        /*08ac*/ 	.word	0x00005830
        /*08b0*/ 	.word	0x000000ff
        /*08b4*/ 	.word	0x00000130
        /*08b8*/ 	.short	0x010a
        /*08ba*/ 	.byte	0x15
	.zero		1


	//   ....[123]....
        /*08bc*/ 	.word	0x00005850
        /*08c0*/ 	.word	0x000000ff
        /*08c4*/ 	.word	0x00000138
        /*08c8*/ 	.short	0x010a
        /*08ca*/ 	.byte	0x15
	.zero		1


	//   ....[124]....
        /*08cc*/ 	.word	0x00005870
        /*08d0*/ 	.word	0x000000ff
        /*08d4*/ 	.word	0x00000140
        /*08d8*/ 	.short	0x010a
        /*08da*/ 	.byte	0x15
	.zero		1


	//   ....[125]....
        /*08dc*/ 	.word	0x000058b0
        /*08e0*/ 	.word	0x00000000
        /*08e4*/ 	.word	0x00000148
        /*08e8*/ 	.short	0x010a
        /*08ea*/ 	.byte	0xff
	.zero		1


	//   ....[126]....
        /*08ec*/ 	.word	0x00005bf0
        /*08f0*/ 	.word	0x00000003
        /*08f4*/ 	.word	0x00000160
        /*08f8*/ 	.short	0x010a
        /*08fa*/ 	.byte	0xff
	.zero		1


	//   ....[127]....
        /*08fc*/ 	.word	0x00005d70
        /*0900*/ 	.word	0x00000000
        /*0904*/ 	.word	0x00000000
        /*0908*/ 	.short	0x0101
        /*090a*/ 	.byte	0xff
	.zero		1


	//   ....[128]....
        /*090c*/ 	.word	0x00006890
        /*0910*/ 	.word	0x000000ff
        /*0914*/ 	.word	0x00000110
        /*0918*/ 	.short	0x010a
        /*091a*/ 	.byte	0x2c
	.zero		1


	//   ....[129]....
        /*091c*/ 	.word	0x000068d0
        /*0920*/ 	.word	0x0000001a
        /*0924*/ 	.word	0x00000180
        /*0928*/ 	.short	0x010a
        /*092a*/ 	.byte	0xff
	.zero		1


	//   ....[130]....
        /*092c*/ 	.word	0x000069e0
        /*0930*/ 	.word	0x000000ff
        /*0934*/ 	.word	0x00000110
        /*0938*/ 	.short	0x010a
        /*093a*/ 	.byte	0x2c
	.zero		1


	//   ....[131]....
        /*093c*/ 	.word	0x00006ac0
        /*0940*/ 	.word	0x0000001a
        /*0944*/ 	.word	0x00000180
        /*0948*/ 	.short	0x010a
        /*094a*/ 	.byte	0xff
	.zero		1


	//   ....[132]....
        /*094c*/ 	.word	0x000071f0
        /*0950*/ 	.word	0x00000000
        /*0954*/ 	.word	0x00000000
        /*0958*/ 	.short	0x0101
        /*095a*/ 	.byte	0xff
	.zero		1


	//   ....[133]....
        /*095c*/ 	.word	0x00007200
        /*0960*/ 	.word	0x00000004
        /*0964*/ 	.word	0x00000110
        /*0968*/ 	.short	0x010a
        /*096a*/ 	.byte	0xff
	.zero		1


	//   ....[134]....
        /*096c*/ 	.word	0x000072c0
        /*0970*/ 	.word	0x00000004
        /*0974*/ 	.word	0x00000110
        /*0978*/ 	.short	0x010a
        /*097a*/ 	.byte	0xff
	.zero		1


	//   ....[135]....
        /*097c*/ 	.word	0x00007a80
        /*0980*/ 	.word	0x00000000
        /*0984*/ 	.word	0x00000000
        /*0988*/ 	.short	0x0101
        /*098a*/ 	.byte	0xff
	.zero		1


	//   ....[136]....
        /*098c*/ 	.word	0x00007aa0
        /*0990*/ 	.word	0x00000002
        /*0994*/ 	.word	0x00000110
        /*0998*/ 	.short	0x010a
        /*099a*/ 	.byte	0xff
	.zero		1


	//   ....[137]....
        /*099c*/ 	.word	0x00007b50
        /*09a0*/ 	.word	0x00000002
        /*09a4*/ 	.word	0x00000110
        /*09a8*/ 	.short	0x010a
        /*09aa*/ 	.byte	0xff
	.zero		1


	//   ....[138]....
        /*09ac*/ 	.word	0x00008300
        /*09b0*/ 	.word	0x00000000
        /*09b4*/ 	.word	0x00000000
        /*09b8*/ 	.short	0x0101
        /*09ba*/ 	.byte	0xff
	.zero		1


	//   ....[139]....
        /*09bc*/ 	.word	0x00008320
        /*09c0*/ 	.word	0x00000003
        /*09c4*/ 	.word	0x00000110
        /*09c8*/ 	.short	0x010a
        /*09ca*/ 	.byte	0xff
	.zero		1


	//   ....[140]....
        /*09cc*/ 	.word	0x000083d0
        /*09d0*/ 	.word	0x00000003
        /*09d4*/ 	.word	0x00000110
        /*09d8*/ 	.short	0x010a
        /*09da*/ 	.byte	0xff
	.zero		1


	//   ....[141]....
        /*09dc*/ 	.word	0x000087e0
        /*09e0*/ 	.word	0x000000ff
        /*09e4*/ 	.word	0x00000000
        /*09e8*/ 	.short	0x0101
        /*09ea*/ 	.byte	0x04
	.zero		1


	//   ....[142]....
        /*09ec*/ 	.word	0x00008bf0
        /*09f0*/ 	.word	0x00000000
        /*09f4*/ 	.word	0x00000000
        /*09f8*/ 	.short	0x0101
        /*09fa*/ 	.byte	0xff
	.zero		1


	//   ....[143]....
        /*09fc*/ 	.word	0x00008ea0
        /*0a00*/ 	.word	0x000000ff
        /*0a04*/ 	.word	0x00000000
        /*0a08*/ 	.short	0x0101
        /*0a0a*/ 	.byte	0x04
	.zero		1


	//   ....[144]....
        /*0a0c*/ 	.word	0x00008ec0
        /*0a10*/ 	.word	0x00000000
        /*0a14*/ 	.word	0x000001d0
        /*0a18*/ 	.short	0x010a
        /*0a1a*/ 	.byte	0xff
	.zero		1


	//   ....[145]....
        /*0a1c*/ 	.word	0x00008f20
        /*0a20*/ 	.word	0x00000000
        /*0a24*/ 	.word	0x00000088
        /*0a28*/ 	.short	0x010a
        /*0a2a*/ 	.byte	0xff
	.zero		1


	//   ....[146]....
        /*0a2c*/ 	.word	0x00008f80
        /*0a30*/ 	.word	0x00000000
        /*0a34*/ 	.word	0x00000088
        /*0a38*/ 	.short	0x010a
        /*0a3a*/ 	.byte	0xff
	.zero		1


	//   ....[147]....
        /*0a3c*/ 	.word	0x00008fd0
        /*0a40*/ 	.word	0x00000003
        /*0a44*/ 	.word	0x00000160
        /*0a48*/ 	.short	0x010a
        /*0a4a*/ 	.byte	0xff
	.zero		1


	//   ....[148]....
        /*0a4c*/ 	.word	0x00009030
        /*0a50*/ 	.word	0x00000000
        /*0a54*/ 	.word	0x00000000
        /*0a58*/ 	.short	0x010a
        /*0a5a*/ 	.byte	0xff
	.zero		1


	//   ....[149]....
        /*0a5c*/ 	.word	0x00009090
        /*0a60*/ 	.word	0x00000000
        /*0a64*/ 	.word	0x00000000
        /*0a68*/ 	.short	0x010a
        /*0a6a*/ 	.byte	0xff
	.zero		1


	//   ....[150]....
        /*0a6c*/ 	.word	0x000090f0
        /*0a70*/ 	.word	0x00000000
        /*0a74*/ 	.word	0x00000000
        /*0a78*/ 	.short	0x010a
        /*0a7a*/ 	.byte	0xff
	.zero		1


	//   ....[151]....
        /*0a7c*/ 	.word	0x00009150
        /*0a80*/ 	.word	0x00000000
        /*0a84*/ 	.word	0x00000000
        /*0a88*/ 	.short	0x010a
        /*0a8a*/ 	.byte	0xff
	.zero		1


	//   ....[152]....
        /*0a8c*/ 	.word	0x000091b0
        /*0a90*/ 	.word	0x00000000
        /*0a94*/ 	.word	0x00000000
        /*0a98*/ 	.short	0x010a
        /*0a9a*/ 	.byte	0xff
	.zero		1


	//   ....[153]....
        /*0a9c*/ 	.word	0x00009210
        /*0aa0*/ 	.word	0x00000000
        /*0aa4*/ 	.word	0x00000000
        /*0aa8*/ 	.short	0x010a
        /*0aaa*/ 	.byte	0xff
	.zero		1


	//   ....[154]....
        /*0aac*/ 	.word	0x00009270
        /*0ab0*/ 	.word	0x00000000
        /*0ab4*/ 	.word	0x00000000
        /*0ab8*/ 	.short	0x010a
        /*0aba*/ 	.byte	0xff
	.zero		1


	//   ....[155]....
        /*0abc*/ 	.word	0x000092d0
        /*0ac0*/ 	.word	0x00000000
        /*0ac4*/ 	.word	0x00000000
        /*0ac8*/ 	.short	0x010a
        /*0aca*/ 	.byte	0xff
	.zero		1


	//   ....[156]....
        /*0acc*/ 	.word	0x00009330
        /*0ad0*/ 	.word	0x00000000
        /*0ad4*/ 	.word	0x00000000
        /*0ad8*/ 	.short	0x010a
        /*0ada*/ 	.byte	0xff
	.zero		1


	//   ....[157]....
        /*0adc*/ 	.word	0x00009390
        /*0ae0*/ 	.word	0x00000000
        /*0ae4*/ 	.word	0x00000000
        /*0ae8*/ 	.short	0x010a
        /*0aea*/ 	.byte	0xff
	.zero		1


	//   ....[158]....
        /*0aec*/ 	.word	0x000093f0
        /*0af0*/ 	.word	0x00000000
        /*0af4*/ 	.word	0x00000000
        /*0af8*/ 	.short	0x010a
        /*0afa*/ 	.byte	0xff
	.zero		1


	//   ....[159]....
        /*0afc*/ 	.word	0x00009450
        /*0b00*/ 	.word	0x00000000
        /*0b04*/ 	.word	0x00000000
        /*0b08*/ 	.short	0x010a
        /*0b0a*/ 	.byte	0xff
	.zero		1


	//   ....[160]....
        /*0b0c*/ 	.word	0x000094b0
        /*0b10*/ 	.word	0x00000000
        /*0b14*/ 	.word	0x00000000
        /*0b18*/ 	.short	0x010a
        /*0b1a*/ 	.byte	0xff
	.zero		1


	//   ....[161]....
        /*0b1c*/ 	.word	0x00009510
        /*0b20*/ 	.word	0x00000000
        /*0b24*/ 	.word	0x00000000
        /*0b28*/ 	.short	0x010a
        /*0b2a*/ 	.byte	0xff
	.zero		1


	//   ....[162]....
        /*0b2c*/ 	.word	0x00009570
        /*0b30*/ 	.word	0x00000000
        /*0b34*/ 	.word	0x00000000
        /*0b38*/ 	.short	0x010a
        /*0b3a*/ 	.byte	0xff
	.zero		1


	//   ....[163]....
        /*0b3c*/ 	.word	0x000095d0
        /*0b40*/ 	.word	0x00000000
        /*0b44*/ 	.word	0x00000000
        /*0b48*/ 	.short	0x010a
        /*0b4a*/ 	.byte	0xff
	.zero		1


	//   ....[164]....
        /*0b4c*/ 	.word	0x00009620
        /*0b50*/ 	.word	0x00000002
        /*0b54*/ 	.word	0x000001c0
        /*0b58*/ 	.short	0x010a
        /*0b5a*/ 	.byte	0xff
	.zero		1


	//   ....[165]....
        /*0b5c*/ 	.word	0x00009680
        /*0b60*/ 	.word	0x00000002
        /*0b64*/ 	.word	0x00000170
        /*0b68*/ 	.short	0x010a
        /*0b6a*/ 	.byte	0xff
	.zero		1


	//   ....[166]....
        /*0b6c*/ 	.word	0x000096d0
        /*0b70*/ 	.word	0x00000002
        /*0b74*/ 	.word	0x00000160
        /*0b78*/ 	.short	0x010a
        /*0b7a*/ 	.byte	0xff
	.zero		1


	//   ....[167]....
        /*0b7c*/ 	.word	0x00009730
        /*0b80*/ 	.word	0x00000000
        /*0b84*/ 	.word	0x00000170
        /*0b88*/ 	.short	0x010a
        /*0b8a*/ 	.byte	0xff
	.zero		1


	//   ....[168]....
        /*0b8c*/ 	.word	0x00009780
        /*0b90*/ 	.word	0x00000000
        /*0b94*/ 	.word	0x00000160
        /*0b98*/ 	.short	0x010a
        /*0b9a*/ 	.byte	0xff
	.zero		1


	//   ....[169]....
        /*0b9c*/ 	.word	0x000097e0
        /*0ba0*/ 	.word	0x00000002
        /*0ba4*/ 	.word	0x000001a0
        /*0ba8*/ 	.short	0x010a
        /*0baa*/ 	.byte	0xff
	.zero		1


	//   ....[170]....
        /*0bac*/ 	.word	0x00009840
        /*0bb0*/ 	.word	0x00000000
        /*0bb4*/ 	.word	0x00000000
        /*0bb8*/ 	.short	0x010a
        /*0bba*/ 	.byte	0xff
	.zero		1


	//   ....[171]....
        /*0bbc*/ 	.word	0x000098a0
        /*0bc0*/ 	.word	0x00000000
        /*0bc4*/ 	.word	0x00000000
        /*0bc8*/ 	.short	0x010a
        /*0bca*/ 	.byte	0xff
	.zero		1


	//   ....[172]....
        /*0bcc*/ 	.word	0x00009900
        /*0bd0*/ 	.word	0x00000000
        /*0bd4*/ 	.word	0x00000000
        /*0bd8*/ 	.short	0x010a
        /*0bda*/ 	.byte	0xff
	.zero		1


	//   ....[173]....
        /*0bdc*/ 	.word	0x00009960
        /*0be0*/ 	.word	0x00000000
        /*0be4*/ 	.word	0x00000000
        /*0be8*/ 	.short	0x010a
        /*0bea*/ 	.byte	0xff
	.zero		1


	//   ....[174]....
        /*0bec*/ 	.word	0x000099c0
        /*0bf0*/ 	.word	0x00000000
        /*0bf4*/ 	.word	0x00000000
        /*0bf8*/ 	.short	0x010a
        /*0bfa*/ 	.byte	0xff
	.zero		1


	//   ....[175]....
        /*0bfc*/ 	.word	0x00009a10
        /*0c00*/ 	.word	0x00000008
        /*0c04*/ 	.word	0x00000160
        /*0c08*/ 	.short	0x010a
        /*0c0a*/ 	.byte	0xff
	.zero		1


	//   ....[176]....
        /*0c0c*/ 	.word	0x00009a70
        /*0c10*/ 	.word	0x00000000
        /*0c14*/ 	.word	0x00000158
        /*0c18*/ 	.short	0x010a
        /*0c1a*/ 	.byte	0xff
	.zero		1


	//   ....[177]....
        /*0c1c*/ 	.word	0x00009ad0
        /*0c20*/ 	.word	0x00000000
        /*0c24*/ 	.word	0x00000130
        /*0c28*/ 	.short	0x010a
        /*0c2a*/ 	.byte	0xff
	.zero		1


	//   ....[178]....
        /*0c2c*/ 	.word	0x00009b30
        /*0c30*/ 	.word	0x00000000
        /*0c34*/ 	.word	0x00000138
        /*0c38*/ 	.short	0x010a
        /*0c3a*/ 	.byte	0xff
	.zero		1


	//   ....[179]....
        /*0c3c*/ 	.word	0x00009b90
        /*0c40*/ 	.word	0x00000000
        /*0c44*/ 	.word	0x00000140
        /*0c48*/ 	.short	0x010a
        /*0c4a*/ 	.byte	0xff
	.zero		1


	//   ....[180]....
        /*0c4c*/ 	.word	0x00009bf0
        /*0c50*/ 	.word	0x00000000
        /*0c54*/ 	.word	0x00000148
        /*0c58*/ 	.short	0x010a
        /*0c5a*/ 	.byte	0xff
	.zero		1


	//   ....[181]....
        /*0c5c*/ 	.word	0x00009c50
        /*0c60*/ 	.word	0x00000000
        /*0c64*/ 	.word	0x00000130
        /*0c68*/ 	.short	0x010a
        /*0c6a*/ 	.byte	0xff
	.zero		1


	//   ....[182]....
        /*0c6c*/ 	.word	0x00009cb0
        /*0c70*/ 	.word	0x00000000
        /*0c74*/ 	.word	0x00000138
        /*0c78*/ 	.short	0x010a
        /*0c7a*/ 	.byte	0xff
	.zero		1


	//   ....[183]....
        /*0c7c*/ 	.word	0x00009d10
        /*0c80*/ 	.word	0x00000000
        /*0c84*/ 	.word	0x00000140
        /*0c88*/ 	.short	0x010a
        /*0c8a*/ 	.byte	0xff
	.zero		1


	//   ....[184]....
        /*0c8c*/ 	.word	0x00009d60
        /*0c90*/ 	.word	0x00000003
        /*0c94*/ 	.word	0x00000160
        /*0c98*/ 	.short	0x010a
        /*0c9a*/ 	.byte	0xff
	.zero		1


	//   ....[185]....
        /*0c9c*/ 	.word	0x00009dc0
        /*0ca0*/ 	.word	0x00000000
        /*0ca4*/ 	.word	0x00000110
        /*0ca8*/ 	.short	0x010a
        /*0caa*/ 	.byte	0xff
	.zero		1


	//   ....[186]....
        /*0cac*/ 	.word	0x00009e10
        /*0cb0*/ 	.word	0x0000001a
        /*0cb4*/ 	.word	0x00000180
        /*0cb8*/ 	.short	0x010a
        /*0cba*/ 	.byte	0xff
	.zero		1


	//   ....[187]....
        /*0cbc*/ 	.word	0x00009e60
        /*0cc0*/ 	.word	0x00000004
        /*0cc4*/ 	.word	0x00000110
        /*0cc8*/ 	.short	0x010a
        /*0cca*/ 	.byte	0xff
	.zero		1


	//   ....[188]....
        /*0ccc*/ 	.word	0x00009eb0
        /*0cd0*/ 	.word	0x00000002
        /*0cd4*/ 	.word	0x00000110
        /*0cd8*/ 	.short	0x010a
        /*0cda*/ 	.byte	0xff
	.zero		1


	//   ....[189]....
        /*0cdc*/ 	.word	0x00009f00
        /*0ce0*/ 	.word	0x00000003
        /*0ce4*/ 	.word	0x00000110
        /*0ce8*/ 	.short	0x010a
        /*0cea*/ 	.byte	0xff
	.zero		1


	//----- nvinfo : EIATTR_NUM_MBARRIERS
	.align		4
.L_47:
        /*0cec*/ 	.byte	0x03, 0x38
        /*0cee*/ 	.short	0x003c


	//----- nvinfo : EIATTR_EXIT_INSTR_OFFSETS
	.align		4
        /*0cf0*/ 	.byte	0x04, 0x1c
        /*0cf2*/ 	.short	(.L_49 - .L_48)


	//   ....[0]....
.L_48:
        /*0cf4*/ 	.word	0x000032a0


	//   ....[1]....
        /*0cf8*/ 	.word	0x000037b0


	//   ....[2]....
        /*0cfc*/ 	.word	0x00003810


	//   ....[3]....
        /*0d00*/ 	.word	0x000046b0


	//   ....[4]....
        /*0d04*/ 	.word	0x000058e0


	//   ....[5]....
        /*0d08*/ 	.word	0x00005920


	//   ....[6]....
        /*0d0c*/ 	.word	0x00008d80


	//   ....[7]....
        /*0d10*/ 	.word	0x00008e00


	//   ....[8]....
        /*0d14*/ 	.word	0x00008e30


	//   ....[9]....
        /*0d18*/ 	.word	0x00008eb0


	//----- nvinfo : EIATTR_MAX_THREADS
	.align		4
.L_49:
        /*0d1c*/ 	.byte	0x04, 0x05
        /*0d1e*/ 	.short	(.L_51 - .L_50)
.L_50:
        /*0d20*/ 	.word	0x00000100
        /*0d24*/ 	.word	0x00000001
        /*0d28*/ 	.word	0x00000001


	//----- nvinfo : EIATTR_CRS_STACK_SIZE
	.align		4
.L_51:
        /*0d2c*/ 	.byte	0x04, 0x1e
        /*0d2e*/ 	.short	(.L_53 - .L_52)
.L_52:
        /*0d30*/ 	.word	0x00000000


	//----- nvinfo : EIATTR_CBANK_PARAM_SIZE
	.align		4
.L_53:
        /*0d34*/ 	.byte	0x03, 0x19
        /*0d36*/ 	.short	0x0800


	//----- nvinfo : EIATTR_PARAM_CBANK
	.align		4
        /*0d38*/ 	.byte	0x04, 0x0a
        /*0d3a*/ 	.short	(.L_55 - .L_54)
	.align		4
.L_54:
        /*0d3c*/ 	.word	index@(.nv.constant0._ZN7cutlass13device_kernelINS_4gemm6kernel13GemmUniversalIN4cute5tupleIJiiiiEEENS1_10collective13CollectiveMmaINS1_35MainloopSm100TmaUmmaWarpSpecializedILi17ELi2ELi4ENS5_IJNS4_1CILi4EEENSA_ILi1EEESC_EEEEENS5_IJNSA_ILi64EEENSA_ILi128EEENSA_ILi32EEEEEENS_6half_tENS5_IJlSC_lEEESJ_SK_NS4_8TiledMMAINS4_8MMA_AtomIJNS4_20SM100_MMA_F16BF16_SSISJ_SJ_fLi64ELi128ELNS4_4UMMA5MajorE0ELSP_0ELNSO_7ScaleInE0ELSQ_0EEEEEENS4_6LayoutINS5_IJSC_SC_SC_EEENS5_IJNSA_ILi0EEESV_SV_EEEEENS5_IJNS4_10UnderscoreESY_SY_EEEEENS4_13SM90_TMA_LOADENS4_14ComposedLayoutINS4_7SwizzleILi2ELi4ELi3EEENS4_18smem_ptr_flag_bitsILi16EEENST_INS5_IJNSA_ILi8EEESH_EEENS5_IJSH_SC_EEEEEEEvNS4_8identityENS4_23SM90_TMA_LOAD_MULTICASTES1B_vS1C_EENS_8epilogue10collective18CollectiveEpilogueINS1F_23Sm100TmaWarpSpecializedILi4ELi2ELi16ELb1ELb0EEEJSI_NS5_IJNST_ISF_SC_EENST_ISH_SC_EEEEESJ_SK_SJ_SK_NS1F_6fusion15FusionCallbacksIS1J_NS1N_17LinearCombinationISJ_fSJ_fLNS_15FloatRoundStyleE2EEESI_S1M_JEEENS4_5SM1004TMEM4LOAD26SM100_TMEM_LOAD_16dp256b4xES11_S1B_NS4_17SM75_U32x4_LDSM_NENS4_14SM90_TMA_STOREES1B_NS4_17SM90_U32x4_STSM_NENS4_39AutoVectorizingCopyWithAssumedAlignmentILi128EEEEEEvvEEEEvNT_6ParamsE)
        /*0d40*/ 	.short	0x0380
        /*0d42*/ 	.short	0x0800


	//----- nvinfo : EIATTR_SW_WAR
	.align		4
.L_55:
        /*0d44*/ 	.byte	0x04, 0x36
        /*0d46*/ 	.short	(.L_57 - .L_56)
.L_56:
        /*0d48*/ 	.word	0x00000008
.L_57:


//--------------------- .nv.callgraph             --------------------------
	.section	.nv.callgraph,"",@"SHT_CUDA_CALLGRAPH"
	.align	4
	.sectionentsize	8
	.align		4
        /*0000*/ 	.word	0x00000000
	.align		4
        /*0004*/ 	.word	0xffffffff
	.align		4
        /*0008*/ 	.word	index@(_ZN7cutlass13device_kernelINS_4gemm6kernel13GemmUniversalIN4cute5tupleIJiiiiEEENS1_10collective13CollectiveMmaINS1_35MainloopSm100TmaUmmaWarpSpecializedILi17ELi2ELi4ENS5_IJNS4_1CILi4EEENSA_ILi1EEESC_EEEEENS5_IJNSA_ILi64EEENSA_ILi128EEENSA_ILi32EEEEEENS_6half_tENS5_IJlSC_lEEESJ_SK_NS4_8TiledMMAINS4_8MMA_AtomIJNS4_20SM100_MMA_F16BF16_SSISJ_SJ_fLi64ELi128ELNS4_4UMMA5MajorE0ELSP_0ELNSO_7ScaleInE0ELSQ_0EEEEEENS4_6LayoutINS5_IJSC_SC_SC_EEENS5_IJNSA_ILi0EEESV_SV_EEEEENS5_IJNS4_10UnderscoreESY_SY_EEEEENS4_13SM90_TMA_LOADENS4_14ComposedLayoutINS4_7SwizzleILi2ELi4ELi3EEENS4_18smem_ptr_flag_bitsILi16EEENST_INS5_IJNSA_ILi8EEESH_EEENS5_IJSH_SC_EEEEEEEvNS4_8identityENS4_23SM90_TMA_LOAD_MULTICASTES1B_vS1C_EENS_8epilogue10collective18CollectiveEpilogueINS1F_23Sm100TmaWarpSpecializedILi4ELi2ELi16ELb1ELb0EEEJSI_NS5_IJNST_ISF_SC_EENST_ISH_SC_EEEEESJ_SK_SJ_SK_NS1F_6fusion15FusionCallbacksIS1J_NS1N_17LinearCombinationISJ_fSJ_fLNS_15FloatRoundStyleE2EEESI_S1M_JEEENS4_5SM1004TMEM4LOAD26SM100_TMEM_LOAD_16dp256b4xES11_S1B_NS4_17SM75_U32x4_LDSM_NENS4_14SM90_TMA_STOREES1B_NS4_17SM90_U32x4_STSM_NENS4_39AutoVectorizingCopyWithAssumedAlignmentILi128EEEEEEvvEEEEvNT_6ParamsE)
	.align		4
        /*000c*/ 	.word	index@(__assertfail)
	.align		4
        /*0010*/ 	.word	0x00000000
	.align		4
        /*0014*/ 	.word	0xfffffffe
	.align		4
        /*0018*/ 	.word	0x00000000
	.align		4
        /*001c*/ 	.word	0xfffffffd
	.align		4
        /*0020*/ 	.word	0x00000000
	.align		4
        /*0024*/ 	.word	0xfffffffc


//--------------------- .nv.constant4             --------------------------
	.section	.nv.constant4,"a",@progbits
	.align	8
	.align		8
.nv.constant4:
        /*0000*/ 	.dword	__assertfail
	.align		8
        /*0008*/ 	.dword	__unnamed_1
	.align		8
        /*0010*/ 	.dword	__unnamed_2
	.align		8
        /*0018*/ 	.dword	_ZN40_INTERNAL_e2ebbb4a_4_k_cu_81faf5d7_233904cuda3std3__45__cpo5beginE
	.align		8
        /*0020*/ 	.dword	_ZN40_INTERNAL_e2ebbb4a_4_k_cu_81faf5d7_233904cuda3std3__45__cpo3endE
	.align		8
        /*0028*/ 	.dword	_ZN40_INTERNAL_e2ebbb4a_4_k_cu_81faf5d7_233904cuda3std3__45__cpo6cbeginE
	.align		8
        /*0030*/ 	.dword	_ZN40_INTERNAL_e2ebbb4a_4_k_cu_81faf5d7_233904cuda3std3__45__cpo4cendE
	.align		8
        /*0038*/ 	.dword	_ZN40_INTERNAL_e2ebbb4a_4_k_cu_81faf5d7_233904cuda3std3__442_GLOBAL__N__e2ebbb4a_4_k_cu_81faf5d7_233906ignoreE
	.align		8
        /*0040*/ 	.dword	_ZN40_INTERNAL_e2ebbb4a_4_k_cu_81faf5d7_233904cuda3std3__419piecewise_constructE
	.align		8
        /*0048*/ 	.dword	_ZN40_INTERNAL_e2ebbb4a_4_k_cu_81faf5d7_233904cuda3std3__48in_placeE
	.align		8
        /*0050*/ 	.dword	_ZN40_INTERNAL_e2ebbb4a_4_k_cu_81faf5d7_233904cuda3std6ranges3__45__cpo4swapE
	.align		8
        /*0058*/ 	.dword	_ZN40_INTERNAL_e2ebbb4a_4_k_cu_81faf5d7_233904cuda3std6ranges3__45__cpo9iter_moveE
	.align		8
        /*0060*/ 	.dword	_ZN40_INTERNAL_e2ebbb4a_4_k_cu_81faf5d7_233904cute7productE
	.align		8
        /*0068*/ 	.dword	_ZN40_INTERNAL_e2ebbb4a_4_k_cu_81faf5d7_233904cute1_E
	.align		8
        /*0070*/ 	.dword	$str$25
	.align		8
        /*0078*/ 	.dword	$str$26
	.align		8
        /*0080*/ 	.dword	$str$27
	.align		8
        /*0088*/ 	.dword	$str$28


//--------------------- .text._ZN7cutlass13device_kernelINS_4gemm6kernel13GemmUniversalIN4cute5tupleIJiiiiEEENS1_10collective13CollectiveMmaINS1_35MainloopSm100TmaUmmaWarpSpecializedILi17ELi2ELi4ENS5_IJNS4_1CILi4EEENSA_ILi1EEESC_EEEEENS5_IJNSA_ILi64EEENSA_ILi128EEENSA_ILi32EEEEEENS_6half_tENS5_IJlSC_lEEESJ_SK_NS4_8TiledMMAINS4_8MMA_AtomIJNS4_20SM100_MMA_F16BF16_SSISJ_SJ_fLi64ELi128ELNS4_4UMMA5MajorE0ELSP_0ELNSO_7ScaleInE0ELSQ_0EEEEEENS4_6LayoutINS5_IJSC_SC_SC_EEENS5_IJNSA_ILi0EEESV_SV_EEEEENS5_IJNS4_10UnderscoreESY_SY_EEEEENS4_13SM90_TMA_LOADENS4_14ComposedLayoutINS4_7SwizzleILi2ELi4ELi3EEENS4_18smem_ptr_flag_bitsILi16EEENST_INS5_IJNSA_ILi8EEESH_EEENS5_IJSH_SC_EEEEEEEvNS4_8identityENS4_23SM90_TMA_LOAD_MULTICASTES1B_vS1C_EENS_8epilogue10collective18CollectiveEpilogueINS1F_23Sm100TmaWarpSpecializedILi4ELi2ELi16ELb1ELb0EEEJSI_NS5_IJNST_ISF_SC_EENST_ISH_SC_EEEEESJ_SK_SJ_SK_NS1F_6fusion15FusionCallbacksIS1J_NS1N_17LinearCombinationISJ_fSJ_fLNS_15FloatRoundStyleE2EEESI_S1M_JEEENS4_5SM1004TMEM4LOAD26SM100_TMEM_LOAD_16dp256b4xES11_S1B_NS4_17SM75_U32x4_LDSM_NENS4_14SM90_TMA_STOREES1B_NS4_17SM90_U32x4_STSM_NENS4_39AutoVectorizingCopyWithAssumedAlignmentILi128EEEEEEvvEEEEvNT_6ParamsE --------------------------
	.section	.text._ZN7cutlass13device_kernelINS_4gemm6kernel13GemmUniversalIN4cute5tupleIJiiiiEEENS1_10collective13CollectiveMmaINS1_35MainloopSm100TmaUmmaWarpSpecializedILi17ELi2ELi4ENS5_IJNS4_1CILi4EEENSA_ILi1EEESC_EEEEENS5_IJNSA_ILi64EEENSA_ILi128EEENSA_ILi32EEEEEENS_6half_tENS5_IJlSC_lEEESJ_SK_NS4_8TiledMMAINS4_8MMA_AtomIJNS4_20SM100_MMA_F16BF16_SSISJ_SJ_fLi64ELi128ELNS4_4UMMA5MajorE0ELSP_0ELNSO_7ScaleInE0ELSQ_0EEEEEENS4_6LayoutINS5_IJSC_SC_SC_EEENS5_IJNSA_ILi0EEESV_SV_EEEEENS5_IJNS4_10UnderscoreESY_SY_EEEEENS4_13SM90_TMA_LOADENS4_14ComposedLayoutINS4_7SwizzleILi2ELi4ELi3EEENS4_18smem_ptr_flag_bitsILi16EEENST_INS5_IJNSA_ILi8EEESH_EEENS5_IJSH_SC_EEEEEEEvNS4_8identityENS4_23SM90_TMA_LOAD_MULTICASTES1B_vS1C_EENS_8epilogue10collective18CollectiveEpilogueINS1F_23Sm100TmaWarpSpecializedILi4ELi2ELi16ELb1ELb0EEEJSI_NS5_IJNST_ISF_SC_EENST_ISH_SC_EEEEESJ_SK_SJ_SK_NS1F_6fusion15FusionCallbacksIS1J_NS1N_17LinearCombinationISJ_fSJ_fLNS_15FloatRoundStyleE2EEESI_S1M_JEEENS4_5SM1004TMEM4LOAD26SM100_TMEM_LOAD_16dp256b4xES11_S1B_NS4_17SM75_U32x4_LDSM_NENS4_14SM90_TMA_STOREES1B_NS4_17SM90_U32x4_STSM_NENS4_39AutoVectorizingCopyWithAssumedAlignmentILi128EEEEEEvvEEEEvNT_6ParamsE,"ax",@progbits
	.align	128
.text._ZN7cutlass13device_kernelINS_4gemm6kernel13GemmUniversalIN4cute5tupleIJiiiiEEENS1_10collective13CollectiveMmaINS1_35MainloopSm100TmaUmmaWarpSpecializedILi17ELi2ELi4ENS5_IJNS4_1CILi4EEENSA_ILi1EEESC_EEEEENS5_IJNSA_ILi64EEENSA_ILi128EEENSA_ILi32EEEEEENS_6half_tENS5_IJlSC_lEEESJ_SK_NS4_8TiledMMAINS4_8MMA_AtomIJNS4_20SM100_MMA_F16BF16_SSISJ_SJ_fLi64ELi128ELNS4_4UMMA5MajorE0ELSP_0ELNSO_7ScaleInE0ELSQ_0EEEEEENS4_6LayoutINS5_IJSC_SC_SC_EEENS5_IJNSA_ILi0EEESV_SV_EEEEENS5_IJNS4_10UnderscoreESY_SY_EEEEENS4_13SM90_TMA_LOADENS4_14ComposedLayoutINS4_7SwizzleILi2ELi4ELi3EEENS4_18smem_ptr_flag_bitsILi16EEENST_INS5_IJNSA_ILi8EEESH_EEENS5_IJSH_SC_EEEEEEEvNS4_8identityENS4_23SM90_TMA_LOAD_MULTICASTES1B_vS1C_EENS_8epilogue10collective18CollectiveEpilogueINS1F_23Sm100TmaWarpSpecializedILi4ELi2ELi16ELb1ELb0EEEJSI_NS5_IJNST_ISF_SC_EENST_ISH_SC_EEEEESJ_SK_SJ_SK_NS1F_6fusion15FusionCallbacksIS1J_NS1N_17LinearCombinationISJ_fSJ_fLNS_15FloatRoundStyleE2EEESI_S1M_JEEENS4_5SM1004TMEM4LOAD26SM100_TMEM_LOAD_16dp256b4xES11_S1B_NS4_17SM75_U32x4_LDSM_NENS4_14SM90_TMA_STOREES1B_NS4_17SM90_U32x4_STSM_NENS4_39AutoVectorizingCopyWithAssumedAlignmentILi128EEEEEEvvEEEEvNT_6ParamsE:
        .type           _ZN7cutlass13device_kernelINS_4gemm6kernel13GemmUniversalIN4cute5tupleIJiiiiEEENS1_10collective13CollectiveMmaINS1_35MainloopSm100TmaUmmaWarpSpecializedILi17ELi2ELi4ENS5_IJNS4_1CILi4EEENSA_ILi1EEESC_EEEEENS5_IJNSA_ILi64EEENSA_ILi128EEENSA_ILi32EEEEEENS_6half_tENS5_IJlSC_lEEESJ_SK_NS4_8TiledMMAINS4_8MMA_AtomIJNS4_20SM100_MMA_F16BF16_SSISJ_SJ_fLi64ELi128ELNS4_4UMMA5MajorE0ELSP_0ELNSO_7ScaleInE0ELSQ_0EEEEEENS4_6LayoutINS5_IJSC_SC_SC_EEENS5_IJNSA_ILi0EEESV_SV_EEEEENS5_IJNS4_10UnderscoreESY_SY_EEEEENS4_13SM90_TMA_LOADENS4_14ComposedLayoutINS4_7SwizzleILi2ELi4ELi3EEENS4_18smem_ptr_flag_bitsILi16EEENST_INS5_IJNSA_ILi8EEESH_EEENS5_IJSH_SC_EEEEEEEvNS4_8identityENS4_23SM90_TMA_LOAD_MULTICASTES1B_vS1C_EENS_8epilogue10collective18CollectiveEpilogueINS1F_23Sm100TmaWarpSpecializedILi4ELi2ELi16ELb1ELb0EEEJSI_NS5_IJNST_ISF_SC_EENST_ISH_SC_EEEEESJ_SK_SJ_SK_NS1F_6fusion15FusionCallbacksIS1J_NS1N_17LinearCombinationISJ_fSJ_fLNS_15FloatRoundStyleE2EEESI_S1M_JEEENS4_5SM1004TMEM4LOAD26SM100_TMEM_LOAD_16dp256b4xES11_S1B_NS4_17SM75_U32x4_LDSM_NENS4_14SM90_TMA_STOREES1B_NS4_17SM90_U32x4_STSM_NENS4_39AutoVectorizingCopyWithAssumedAlignmentILi128EEEEEEvvEEEEvNT_6ParamsE,@function
        .size           _ZN7cutlass13device_kernelINS_4gemm6kernel13GemmUniversalIN4cute5tupleIJiiiiEEENS1_10collective13CollectiveMmaINS1_35MainloopSm100TmaUmmaWarpSpecializedILi17ELi2ELi4ENS5_IJNS4_1CILi4EEENSA_ILi1EEESC_EEEEENS5_IJNSA_ILi64EEENSA_ILi128EEENSA_ILi32EEEEEENS_6half_tENS5_IJlSC_lEEESJ_SK_NS4_8TiledMMAINS4_8MMA_AtomIJNS4_20SM100_MMA_F16BF16_SSISJ_SJ_fLi64ELi128ELNS4_4UMMA5MajorE0ELSP_0ELNSO_7ScaleInE0ELSQ_0EEEEEENS4_6LayoutINS5_IJSC_SC_SC_EEENS5_IJNSA_ILi0EEESV_SV_EEEEENS5_IJNS4_10UnderscoreESY_SY_EEEEENS4_13SM90_TMA_LOADENS4_14ComposedLayoutINS4_7SwizzleILi2ELi4ELi3EEENS4_18smem_ptr_flag_bitsILi16EEENST_INS5_IJNSA_ILi8EEESH_EEENS5_IJSH_SC_EEEEEEEvNS4_8identityENS4_23SM90_TMA_LOAD_MULTICASTES1B_vS1C_EENS_8epilogue10collective18CollectiveEpilogueINS1F_23Sm100TmaWarpSpecializedILi4ELi2ELi16ELb1ELb0EEEJSI_NS5_IJNST_ISF_SC_EENST_ISH_SC_EEEEESJ_SK_SJ_SK_NS1F_6fusion15FusionCallbacksIS1J_NS1N_17LinearCombinationISJ_fSJ_fLNS_15FloatRoundStyleE2EEESI_S1M_JEEENS4_5SM1004TMEM4LOAD26SM100_TMEM_LOAD_16dp256b4xES11_S1B_NS4_17SM75_U32x4_LDSM_NENS4_14SM90_TMA_STOREES1B_NS4_17SM90_U32x4_STSM_NENS4_39AutoVectorizingCopyWithAssumedAlignmentILi128EEEEEEvvEEEEvNT_6ParamsE,(.L_x_223 - _ZN7cutlass13device_kernelINS_4gemm6kernel13GemmUniversalIN4cute5tupleIJiiiiEEENS1_10collective13CollectiveMmaINS1_35MainloopSm100TmaUmmaWarpSpecializedILi17ELi2ELi4ENS5_IJNS4_1CILi4EEENSA_ILi1EEESC_EEEEENS5_IJNSA_ILi64EEENSA_ILi128EEENSA_ILi32EEEEEENS_6half_tENS5_IJlSC_lEEESJ_SK_NS4_8TiledMMAINS4_8MMA_AtomIJNS4_20SM100_MMA_F16BF16_SSISJ_SJ_fLi64ELi128ELNS4_4UMMA5MajorE0ELSP_0ELNSO_7ScaleInE0ELSQ_0EEEEEENS4_6LayoutINS5_IJSC_SC_SC_EEENS5_IJNSA_ILi0EEESV_SV_EEEEENS5_IJNS4_10UnderscoreESY_SY_EEEEENS4_13SM90_TMA_LOADENS4_14ComposedLayoutINS4_7SwizzleILi2ELi4ELi3EEENS4_18smem_ptr_flag_bitsILi16EEENST_INS5_IJNSA_ILi8EEESH_EEENS5_IJSH_SC_EEEEEEEvNS4_8identityENS4_23SM90_TMA_LOAD_MULTICASTES1B_vS1C_EENS_8epilogue10collective18CollectiveEpilogueINS1F_23Sm100TmaWarpSpecializedILi4ELi2ELi16ELb1ELb0EEEJSI_NS5_IJNST_ISF_SC_EENST_ISH_SC_EEEEESJ_SK_SJ_SK_NS1F_6fusion15FusionCallbacksIS1J_NS1N_17LinearCombinationISJ_fSJ_fLNS_15FloatRoundStyleE2EEESI_S1M_JEEENS4_5SM1004TMEM4LOAD26SM100_TMEM_LOAD_16dp256b4xES11_S1B_NS4_17SM75_U32x4_LDSM_NENS4_14SM90_TMA_STOREES1B_NS4_17SM90_U32x4_STSM_NENS4_39AutoVectorizingCopyWithAssumedAlignmentILi128EEEEEEvvEEEEvNT_6ParamsE)
        .other          _ZN7cutlass13device_kernelINS_4gemm6kernel13GemmUniversalIN4cute5tupleIJiiiiEEENS1_10collective13CollectiveMmaINS1_35MainloopSm100TmaUmmaWarpSpecializedILi17ELi2ELi4ENS5_IJNS4_1CILi4EEENSA_ILi1EEESC_EEEEENS5_IJNSA_ILi64EEENSA_ILi128EEENSA_ILi32EEEEEENS_6half_tENS5_IJlSC_lEEESJ_SK_NS4_8TiledMMAINS4_8MMA_AtomIJNS4_20SM100_MMA_F16BF16_SSISJ_SJ_fLi64ELi128ELNS4_4UMMA5MajorE0ELSP_0ELNSO_7ScaleInE0ELSQ_0EEEEEENS4_6LayoutINS5_IJSC_SC_SC_EEENS5_IJNSA_ILi0EEESV_SV_EEEEENS5_IJNS4_10UnderscoreESY_SY_EEEEENS4_13SM90_TMA_LOADENS4_14ComposedLayoutINS4_7SwizzleILi2ELi4ELi3EEENS4_18smem_ptr_flag_bitsILi16EEENST_INS5_IJNSA_ILi8EEESH_EEENS5_IJSH_SC_EEEEEEEvNS4_8identityENS4_23SM90_TMA_LOAD_MULTICASTES1B_vS1C_EENS_8epilogue10collective18CollectiveEpilogueINS1F_23Sm100TmaWarpSpecializedILi4ELi2ELi16ELb1ELb0EEEJSI_NS5_IJNST_ISF_SC_EENST_ISH_SC_EEEEESJ_SK_SJ_SK_NS1F_6fusion15FusionCallbacksIS1J_NS1N_17LinearCombinationISJ_fSJ_fLNS_15FloatRoundStyleE2EEESI_S1M_JEEENS4_5SM1004TMEM4LOAD26SM100_TMEM_LOAD_16dp256b4xES11_S1B_NS4_17SM75_U32x4_LDSM_NENS4_14SM90_TMA_STOREES1B_NS4_17SM90_U32x4_STSM_NENS4_39AutoVectorizingCopyWithAssumedAlignmentILi128EEEEEEvvEEEEvNT_6ParamsE,@"STO_CUDA_ENTRY STV_DEFAULT"
_ZN7cutlass13device_kernelINS_4gemm6kernel13GemmUniversalIN4cute5tupleIJiiiiEEENS1_10collective13CollectiveMmaINS1_35MainloopSm100TmaUmmaWarpSpecializedILi17ELi2ELi4ENS5_IJNS4_1CILi4EEENSA_ILi1EEESC_EEEEENS5_IJNSA_ILi64EEENSA_ILi128EEENSA_ILi32EEEEEENS_6half_tENS5_IJlSC_lEEESJ_SK_NS4_8TiledMMAINS4_8MMA_AtomIJNS4_20SM100_MMA_F16BF16_SSISJ_SJ_fLi64ELi128ELNS4_4UMMA5MajorE0ELSP_0ELNSO_7ScaleInE0ELSQ_0EEEEEENS4_6LayoutINS5_IJSC_SC_SC_EEENS5_IJNSA_ILi0EEESV_SV_EEEEENS5_IJNS4_10UnderscoreESY_SY_EEEEENS4_13SM90_TMA_LOADENS4_14ComposedLayoutINS4_7SwizzleILi2ELi4ELi3EEENS4_18smem_ptr_flag_bitsILi16EEENST_INS5_IJNSA_ILi8EEESH_EEENS5_IJSH_SC_EEEEEEEvNS4_8identityENS4_23SM90_TMA_LOAD_MULTICASTES1B_vS1C_EENS_8epilogue10collective18CollectiveEpilogueINS1F_23Sm100TmaWarpSpecializedILi4ELi2ELi16ELb1ELb0EEEJSI_NS5_IJNST_ISF_SC_EENST_ISH_SC_EEEEESJ_SK_SJ_SK_NS1F_6fusion15FusionCallbacksIS1J_NS1N_17LinearCombinationISJ_fSJ_fLNS_15FloatRoundStyleE2EEESI_S1M_JEEENS4_5SM1004TMEM4LOAD26SM100_TMEM_LOAD_16dp256b4xES11_S1B_NS4_17SM75_U32x4_LDSM_NENS4_14SM90_TMA_STOREES1B_NS4_17SM90_U32x4_STSM_NENS4_39AutoVectorizingCopyWithAssumedAlignmentILi128EEEEEEvvEEEEvNT_6ParamsE:
[----:B------:R-:W1:Y:S01]  /*0000*/  LDC R1, c[0x0][0x37c] ;  /* 0x0000df00ff017b82 */ /* 0x000e620000000800 */
[----:B------:R-:W2:Y:S01]  /*0010*/  S2R R57, SR_TID.X ;  /* 0x0000000000397919 */ /* 0x000ea20000002100 */
[----:B------:R-:W3:Y:S01]  /*0020*/  LDCU.64 UR8, c[0x0][0x890] ;  /* 0x00011200ff0877ac */ /* 0x000ee20008000a00 */
[----:B------:R-:W-:Y:S02]  /*0030*/  PRMT R45, RZ, 0x7610, R45 ;  /* 0x00007610ff2d7816 */ /* 0x000fe4000000002d */
[----:B------:R-:W-:Y:S01]  /*0040*/  ELECT P3, URZ, PT ;  /* 0x0000000000ff782f */ /* 0x000fe20003860000 */
[----:B---3--:R-:W-:-:S04]  /*0050*/  UISETP.NE.U32.AND UP0, UPT, UR8, URZ, UPT ;  /* 0x000000ff0800728c */ /* 0x008fc8000bf05070 */
[----:B------:R-:W-:Y:S01]  /*0060*/  UISETP.NE.AND.EX UP0, UPT, UR9, URZ, UPT, UP0 ;  /* 0x000000ff0900728c */ /* 0x000fe2000bf05300 */
[----:B--2---:R-:W-:-:S05]  /*0070*/  SHF.R.U32.HI R46, RZ, 0x5, R57 ;  /* 0x00000005ff2e7819 */ /* 0x004fca0000011639 */
[----:B------:R-:W2:Y:S02]  /*0080*/  SHFL.IDX PT, R0, R46, RZ, 0x1f ;  /* 0x00001fff2e007589 */ /* 0x000ea400000e0000 */
[----:B--2---:R-:W-:Y:S01]  /*0090*/  R2UR UR18, R0 ;  /* 0x00000000001272ca */ /* 0x004fe200000e0000 */
[----:B-1----:R-:W-:-:S14]  /*00a0*/  BRA.U UP0, `(.L_x_0) ;  /* 0x0000000100307547 */ /* 0x002fdc000b800000 */
[----:B------:R-:W1:Y:S02]  /*00b0*/  LDCU.64 UR4, c[0x0][0x888] ;  /* 0x00011100ff0477ac */ /* 0x000e640008000a00 */
[----:B-1----:R-:W-:-:S04]  /*00c0*/  UISETP.NE.U32.AND UP0, UPT, UR4, URZ, UPT ;  /* 0x000000ff0400728c */ /* 0x002fc8000bf05070 */
[----:B------:R-:W-:-:S09]  /*00d0*/  UISETP.NE.AND.EX UP0, UPT, UR5, URZ, UPT, UP0 ;  /* 0x000000ff0500728c */ /* 0x000fd2000bf05300 */
[----:B------:R-:W-:Y:S05]  /*00e0*/  BRA.U !UP0, `(.L_x_1) ;  /* 0x0000000108147547 */ /* 0x000fea000b800000 */
[----:B------:R-:W1:Y:S01]  /*00f0*/  LDC.64 R2, c[0x0][0x888] ;  /* 0x00022200ff027b82 */ /* 0x000e620000000a00 */
[----:B------:R-:W1:Y:S02]  /*0100*/  LDCU.64 UR4, c[0x0][0x358] ;  /* 0x00006b00ff0477ac */ /* 0x000e640008000a00 */
[----:B-1----:R1:W5:Y:S01]  /*0110*/  LDG.E R27, desc[UR4][R2.64] ;  /* 0x00000004021b7981 */ /* 0x002362000c1e1900 */
[----:B------:R-:W-:Y:S01]  /*0120*/  HFMA2 R45, -RZ, RZ, 0, 5.9604644775390625e-08 ;  /* 0x00000001ff2d7431 */ /* 0x000fe200000001ff */
[----:B------:R-:W-:Y:S05]  /*0130*/  BRA `(.L_x_0) ;  /* 0x00000000000c7947 */ /* 0x000fea0003800000 */
.L_x_1:
[----:B------:R-:W1:Y:S01]  /*0140*/  LDCU UR4, c[0x0][0x880] ;  /* 0x00011000ff0477ac */ /* 0x000e620008000800 */
[----:B------:R-:W-:Y:S01]  /*0150*/  HFMA2 R45, -RZ, RZ, 0, 5.9604644775390625e-08 ;  /* 0x00000001ff2d7431 */ /* 0x000fe200000001ff */
[----:B-1----:R-:W-:-:S07]  /*0160*/  MOV R27, UR4 ;  /* 0x00000004001b7c02 */ /* 0x002fce0008000f00 */
.L_x_0:
[----:B------:R-:W2:Y:S02]  /*0170*/  LDCU.64 UR4, c[0x0][0x8b0] ;  /* 0x00011600ff0477ac */ /* 0x000ea40008000a00 */
[----:B--2---:R-:W-:-:S04]  /*0180*/  UISETP.NE.U32.AND UP0, UPT, UR4, URZ, UPT ;  /* 0x000000ff0400728c */ /* 0x004fc8000bf05070 */
[----:B------:R-:W-:-:S09]  /*0190*/  UISETP.NE.AND.EX UP0, UPT, UR5, URZ, UPT, UP0 ;  /* 0x000000ff0500728c */ /* 0x000fd2000bf05300 */
[----:B------:R-:W-:Y:S05]  /*01a0*/  BRA.U UP0, `(.L_x_2) ;  /* 0x0000000100287547 */ /* 0x000fea000b800000 */
[----:B------:R-:W2:Y:S02]  /*01b0*/  LDCU.64 UR4, c[0x0][0x8a8] ;  /* 0x00011500ff0477ac */ /* 0x000ea40008000a00 */
[----:B--2---:R-:W-:-:S04]  /*01c0*/  UISETP.NE.U32.AND UP0, UPT, UR4, URZ, UPT ;  /* 0x000000ff0400728c */ /* 0x004fc8000bf05070 */
[----:B------:R-:W-:-:S09]  /*01d0*/  UISETP.NE.AND.EX UP0, UPT, UR5, URZ, UPT, UP0 ;  /* 0x000000ff0500728c */ /* 0x000fd2000bf05300 */
[----:B------:R-:W-:Y:S05]  /*01e0*/  BRA.U !UP0, `(.L_x_3) ;  /* 0x0000000108107547 */ /* 0x000fea000b800000 */
[----:B------:R-:W2:Y:S01]  /*01f0*/  LDC.64 R24, c[0x0][0x8a8] ;  /* 0x00022a00ff187b82 */ /* 0x000ea20000000a00 */
[----:B------:R-:W2:Y:S02]  /*0200*/  LDCU.64 UR4, c[0x0][0x358] ;  /* 0x00006b00ff0477ac */ /* 0x000ea40008000a00 */
[----:B--2---:R2:W5:Y:S01]  /*0210*/  LDG.E R24, desc[UR4][R24.64] ;  /* 0x0000000418187981 */ /* 0x004562000c1e1900 */
[----:B------:R-:W-:Y:S05]  /*0220*/  BRA `(.L_x_2) ;  /* 0x0000000000087947 */ /* 0x000fea0003800000 */
.L_x_3:
[----:B------:R-:W2:Y:S02]  /*0230*/  LDCU UR4, c[0x0][0x8a0] ;  /* 0x00011400ff0477ac */ /* 0x000ea40008000800 */
[----:B--2---:R-:W-:Y:S02]  /*0240*/  MOV R24, UR4 ;  /* 0x0000000400187c02 */ /* 0x004fe40008000f00 */
.L_x_2:
[----:B------:R-:W-:Y:S01]  /*0250*/  IMAD.U32 R0, RZ, RZ, UR18 ;  /* 0x00000012ff007e24 */ /* 0x000fe2000f8e00ff */
[----:B------:R-:W-:Y:S04]  /*0260*/  BSSY.RECONVERGENT B0, `(.L_x_4) ;  /* 0x000000c000007945 */ /* 0x000fe80003800200 */
[C---:B------:R-:W-:Y:S02]  /*0270*/  ISETP.NE.OR P1, PT, R0.reuse, 0x1, !P3 ;  /* 0x000000010000780c */ /* 0x040fe40005f25670 */
[----:B------:R-:W-:-:S11]  /*0280*/  ISETP.NE.OR P0, PT, R0, 0x3, !P3 ;  /* 0x000000030000780c */ /* 0x000fd60005f05670 */
[----:B------:R-:W-:Y:S05]  /*0290*/  @P1 BRA `(.L_x_5) ;  /* 0x0000000000201947 */ /* 0x000fea0003800000 */
[----:B------:R-:W3:Y:S02]  /*02a0*/  LDCU.64 UR4, c[0x0][0x348] ;  /* 0x00006900ff0477ac */ /* 0x000ee40008000a00 */
[----:B---3--:R-:W-:Y:S02]  /*02b0*/  UIADD3 UR6, UP1, UPT, UR4, 0x80, URZ ;  /* 0x0000008004067890 */ /* 0x008fe4000ff3e0ff */
[----:B------:R-:W-:Y:S02]  /*02c0*/  UIADD3 UR4, UP0, UPT, UR4, 0x180, URZ ;  /* 0x0000018004047890 */ /* 0x000fe4000ff1e0ff */
[----:B------:R-:W-:Y:S02]  /*02d0*/  UIADD3.X UR7, UPT, UPT, URZ, UR5, URZ, UP1, !UPT ;  /* 0x00000005ff077290 */ /* 0x000fe40008ffe4ff */
[----:B------:R-:W-:-:S07]  /*02e0*/  UIADD3.X UR5, UPT, UPT, URZ, UR5, URZ, UP0, !UPT ;  /* 0x00000005ff057290 */ /* 0x000fce00087fe4ff */
[----:B------:R3:W-:Y:S02]  /*02f0*/  UTMACCTL.PF [UR6] ;  /* 0x00000000060079b9 */ /* 0x0007e40008040000 */
[----:B------:R3:W-:Y:S02]  /*0300*/  UTMACCTL.PF [UR4] ;  /* 0x00000000040079b9 */ /* 0x0007e40008040000 */
[----:B---3--:R-:W-:Y:S01]  /*0310*/  NOP ;  /* 0x0000000000007918 */ /* 0x008fe20000000000 */
.L_x_5:
[----:B------:R-:W-:Y:S05]  /*0320*/  BSYNC.RECONVERGENT B0 ;  /* 0x0000000000007941 */ /* 0x000fea0003800200 */
.L_x_4:
[----:B------:R-:W-:Y:S04]  /*0330*/  BSSY.RECONVERGENT B0, `(.L_x_6) ;  /* 0x000000a000007945 */ /* 0x000fe80003800200 */
        /* <DEDUP_REMOVED lines=9> */
.L_x_7:
[----:B------:R-:W-:Y:S05]  /*03d0*/  BSYNC.RECONVERGENT B0 ;  /* 0x0000000000007941 */ /* 0x000fea0003800200 */
.L_x_6:
[----:B------:R-:W3:Y:S01]  /*03e0*/  LDCU.64 UR4, c[0x0][0x888] ;  /* 0x00011100ff0477ac */ /* 0x000ee20008000a00 */
[----:B------:R-:W-:Y:S02]  /*03f0*/  UISETP.EQ.U32.AND UP2, UPT, UR8, URZ, UPT ;  /* 0x000000ff0800728c */ /* 0x000fe4000bf42070 */
[----:B------:R-:W-:Y:S02]  /*0400*/  UPLOP3.LUT UP3, UPT, UPT, UPT, UPT, 0x80, 0x8 ;  /* 0x000000000008789c */ /* 0x000fe40003f6f070 */
[----:B---3--:R-:W-:-:S04]  /*0410*/  UISETP.NE.U32.AND UP0, UPT, UR4, URZ, UPT ;  /* 0x000000ff0400728c */ /* 0x008fc8000bf05070 */
[----:B------:R-:W-:-:S04]  /*0420*/  UISETP.NE.AND.EX UP1, UPT, UR5, URZ, UPT, UP0 ;  /* 0x000000ff0500728c */ /* 0x000fc8000bf25300 */
[----:B------:R-:W-:-:S04]  /*0430*/  UISETP.EQ.OR.EX UP4, UPT, UR9, URZ, !UP1, UP2 ;  /* 0x000000ff0900728c */ /* 0x000fc8000cf82720 */
[----:B------:R-:W-:-:S06]  /*0440*/  UP2UR UR4, UPR, URZ, 0x10 ;  /* 0x00000010ff047883 */ /* 0x000fcc0008000000 */
[----:B------:R-:W-:Y:S01]  /*0450*/  MOV R49, UR4 ;  /* 0x0000000400317c02 */ /* 0x000fe20008000f00 */
[----:B------:R-:W-:Y:S06]  /*0460*/  BRA.U !UP4, `(.L_x_8) ;  /* 0x000000010c207547 */ /* 0x000fec000b800000 */
[----:B------:R-:W-:Y:S01]  /*0470*/  UISETP.NE.U32.AND UP2, UPT, UR8, URZ, UPT ;  /* 0x000000ff0800728c */ /* 0x000fe2000bf45070 */
[----:B-----5:R-:W-:Y:S01]  /*0480*/  FSETP.NEU.AND P0, PT, R27, RZ, PT ;  /* 0x000000ff1b00720b */ /* 0x020fe20003f0d000 */
[----:B------:R-:W-:Y:S02]  /*0490*/  USEL UR4, URZ, 0xffffffff, UP1 ;  /* 0xffffffffff047887 */ /* 0x000fe40008800000 */
[----:B------:R-:W-:-:S10]  /*04a0*/  UISETP.NE.AND.EX UP2, UPT, UR9, URZ, UPT, UP2 ;  /* 0x000000ff0900728c */ /* 0x000fd4000bf45320 */
[----:B------:R-:W-:Y:S01]  /*04b0*/  VOTEU.ANY UP0, P0 ;  /* 0x0000000000ff7886 */ /* 0x000fe20000000100 */
[----:B------:R-:W-:-:S04]  /*04c0*/  @!UP2 USEL UR4, URZ, 0xffffffff, UP0 ;  /* 0xffffffffff04a887 */ /* 0x000fc80008000000 */
[----:B------:R-:W-:-:S04]  /*04d0*/  ULOP3.LUT UR4, UR4, 0x1, URZ, 0xc0, !UPT ;  /* 0x0000000104047892 */ /* 0x000fc8000f8ec0ff */
[----:B------:R-:W-:-:S11]  /*04e0*/  UISETP.NE.U32.AND UP3, UPT, UR4, 0x1, UPT ;  /* 0x000000010400788c */ /* 0x000fd6000bf65070 */
.L_x_8:
[----:B-1----:R-:W1:Y:S02]  /*04f0*/  SHFL.IDX PT, R2, R46, RZ, 0x1f ;  /* 0x00001fff2e027589 */ /* 0x002e6400000e0000 */
[----:B-1----:R-:W-:-:S13]  /*0500*/  ISETP.NE.AND P0, PT, R2, RZ, PT ;  /* 0x000000ff0200720c */ /* 0x002fda0003f05270 */
[----:B------:R-:W-:Y:S05]  /*0510*/  @P0 BRA `(.L_x_9) ;  /* 0x0000000000cc0947 */ /* 0x000fea0003800000 */
[----:B------:R-:W-:Y:S01]  /*0520*/  ELECT P0, URZ, PT ;  /* 0x0000000000ff782f */ /* 0x000fe20003800000 */
[----:B------:R-:W-:-:S12]  /*0530*/  BSSY.RECONVERGENT B0, `(.L_x_9) ;  /* 0x0000031000007945 */ /* 0x000fd80003800200 */
[----:B------:R-:W-:Y:S05]  /*0540*/  @!P0 BRA `(.L_x_10) ;  /* 0x0000000000bc8947 */ /* 0x000fea0003800000 */
[----:B------:R-:W1:Y:S01]  /*0550*/  S2UR UR4, SR_CgaCtaId ;  /* 0x00000000000479c3 */ /* 0x000e620000008800 */
[----:B------:R-:W-:Y:S01]  /*0560*/  UMOV UR5, 0x400 ;  /* 0x0000040000057882 */ /* 0x000fe20000000000 */
[----:B------:R-:W-:Y:S01]  /*0570*/  UMOV UR8, 0x1 ;  /* 0x0000000100087882 */ /* 0x000fe20000000000 */
[----:B------:R-:W-:Y:S01]  /*0580*/  UMOV UR6, 0x4 ;  /* 0x0000000400067882 */ /* 0x000fe20000000000 */
[----:B------:R-:W-:-:S04]  /*0590*/  UIADD3 UR8, UPT, UPT, -UR8, 0x100000, URZ ;  /* 0x0010000008087890 */ /* 0x000fc8000fffe1ff */
[----:B------:R-:W-:Y:S02]  /*05a0*/  USHF.L.U32 UR9, UR8, 0xb, URZ ;  /* 0x0000000b08097899 */ /* 0x000fe400080006ff */
[----:B------:R-:W-:Y:S02]  /*05b0*/  USHF.L.U32 UR8, UR8, 0x1, URZ ;  /* 0x0000000108087899 */ /* 0x000fe400080006ff */
[----:B------:R-:W-:-:S04]  /*05c0*/  UIADD3 UR6, UPT, UPT, -UR6, 0x100000, URZ ;  /* 0x0010000006067890 */ /* 0x000fc8000fffe1ff */
[----:B------:R-:W-:Y:S02]  /*05d0*/  USHF.L.U32 UR7, UR6, 0xb, URZ ;  /* 0x0000000b06077899 */ /* 0x000fe400080006ff */
[----:B------:R-:W-:Y:S02]  /*05e0*/  USHF.L.U32 UR6, UR6, 0x1, URZ ;  /* 0x0000000106067899 */ /* 0x000fe400080006ff */
[----:B-1----:R-:W-:Y:S01]  /*05f0*/  ULEA UR4, UR4, UR5, 0x18 ;  /* 0x0000000504047291 */ /* 0x002fe2000f8ec0ff */
[----:B------:R-:W1:Y:S11]  /*0600*/  FENCE.VIEW.ASYNC.S ;  /* 0x00000000000073c6 */ /* 0x000e760000000000 */
[----:B-1----:R1:W3:Y:S01]  /*0610*/  SYNCS.EXCH.64 URZ, [UR4], UR8 ;  /* 0x0000000804ff75b2 */ /* 0x0022e20008000100 */
[----:B------:R1:W4:Y:S01]  /*0620*/  SYNCS.EXCH.64 URZ, [UR4+0x88], UR6 ;  /* 0x0000880604ff75b2 */ /* 0x0003220008000100 */
[----:B------:R1:W1:Y:S01]  /*0630*/  SYNCS.EXCH.64 URZ, [UR4+0x8], UR8 ;  /* 0x0000080804ff75b2 */ /* 0x0002620008000100 */
        /* <DEDUP_REMOVED lines=31> */
[----:B---34-:R-:W-:Y:S01]  /*0830*/  NOP ;  /* 0x0000000000007918 */ /* 0x018fe20000000000 */
.L_x_10:
[----:B-1----:R-:W-:Y:S05]  /*0840*/  BSYNC.RECONVERGENT B0 ;  /* 0x0000000000007941 */ /* 0x002fea0003800200 */
.L_x_9:
[----:B------:R-:W1:Y:S01]  /*0850*/  SHFL.IDX PT, R2, R46, RZ, 0x1f ;  /* 0x00001fff2e027589 */ /* 0x000e6200000e0000 */
[----:B------:R-:W-:Y:S01]  /*0860*/  NOP ;  /* 0x0000000000007918 */ /* 0x000fe20000000000 */
[----:B-1----:R-:W-:-:S13]  /*0870*/  ISETP.NE.AND P0, PT, R2, 0x1, PT ;  /* 0x000000010200780c */ /* 0x002fda0003f05270 */
[----:B------:R-:W-:Y:S05]  /*0880*/  @P0 BRA `(.L_x_11) ;  /* 0x0000000000580947 */ /* 0x000fea0003800000 */
        /* <DEDUP_REMOVED lines=9> */
[----:B------:R-:W-:Y:S01]  /*0920*/  USHF.L.U32 UR6, UR6, 0x1, URZ ;  /* 0x0000000106067899 */ /* 0x000fe200080006ff */
[----:B------:R-:W-:Y:S01]  /*0930*/  ELECT P0, URZ, PT ;  /* 0x0000000000ff782f */ /* 0x000fe20003800000 */
[----:B-1----:R-:W-:Y:S01]  /*0940*/  ULEA UR4, UR4, UR5, 0x18 ;  /* 0x0000000504047291 */ /* 0x002fe2000f8ec0ff */
[----:B------:R-:W1:Y:S11]  /*0950*/  FENCE.VIEW.ASYNC.S ;  /* 0x00000000000073c6 */ /* 0x000e760000000000 */
[----:B-1----:R1:W3:Y:S01]  /*0960*/  SYNCS.EXCH.64 URZ, [UR4+0x110], UR8 ;  /* 0x0001100804ff75b2 */ /* 0x0022e20008000100 */
[----:B------:R1:W4:Y:S01]  /*0970*/  SYNCS.EXCH.64 URZ, [UR4+0x130], UR6 ;  /* 0x0001300604ff75b2 */ /* 0x0003220008000100 */
[----:B------:R1:W1:Y:S01]  /*0980*/  SYNCS.EXCH.64 URZ, [UR4+0x118], UR8 ;  /* 0x0001180804ff75b2 */ /* 0x0002620008000100 */
[----:B------:R1:W1:Y:S01]  /*0990*/  SYNCS.EXCH.64 URZ, [UR4+0x138], UR6 ;  /* 0x0001380604ff75b2 */ /* 0x0002620008000100 */
[----:B------:R1:W1:Y:S01]  /*09a0*/  SYNCS.EXCH.64 URZ, [UR4+0x120], UR8 ;  /* 0x0001200804ff75b2 */ /* 0x0002620008000100 */
[----:B------:R1:W1:Y:S01]  /*09b0*/  SYNCS.EXCH.64 URZ, [UR4+0x140], UR6 ;  /* 0x0001400604ff75b2 */ /* 0x0002620008000100 */
[----:B------:R1:W1:Y:S01]  /*09c0*/  SYNCS.EXCH.64 URZ, [UR4+0x128], UR8 ;  /* 0x0001280804ff75b2 */ /* 0x0002620008000100 */
[----:B------:R1:W1:Y:S01]  /*09d0*/  SYNCS.EXCH.64 URZ, [UR4+0x148], UR6 ;  /* 0x0001480604ff75b2 */ /* 0x0002620008000100 */
[----:B------:R-:W-:Y:S01]  /*09e0*/  NOP ;  /* 0x0000000000007918 */ /* 0x000fe20000000000 */
.L_x_11:
[----:B------:R-:W2:Y:S01]  /*09f0*/  SHFL.IDX PT, R2, R46, RZ, 0x1f ;  /* 0x00001fff2e027589 */ /* 0x000ea200000e0000 */
[----:B------:R-:W-:Y:S01]  /*0a00*/  NOP ;  /* 0x0000000000007918 */ /* 0x000fe20000000000 */
[----:B--2---:R-:W-:-:S13]  /*0a10*/  ISETP.NE.AND P0, PT, R2, 0x3, PT ;  /* 0x000000030200780c */ /* 0x004fda0003f05270 */
[----:B------:R-:W-:Y:S05]  /*0a20*/  @P0 BRA `(.L_x_12) ;  /* 0x0000000000300947 */ /* 0x000fea0003800000 */
[----:B-1----:R-:W1:Y:S01]  /*0a30*/  S2UR UR4, SR_CgaCtaId ;  /* 0x00000000000479c3 */ /* 0x002e620000008800 */
[----:B------:R-:W-:Y:S01]  /*0a40*/  UMOV UR6, 0x400 ;  /* 0x0000040000067882 */ /* 0x000fe20000000000 */
[----:B------:R-:W-:Y:S01]  /*0a50*/  UMOV UR5, 0x20 ;  /* 0x0000002000057882 */ /* 0x000fe20000000000 */
[----:B------:R-:W-:Y:S01]  /*0a60*/  ELECT P0, URZ, PT ;  /* 0x0000000000ff782f */ /* 0x000fe20003800000 */
[----:B-1----:R-:W-:Y:S02]  /*0a70*/  ULEA UR6, UR4, UR6, 0x18 ;  /* 0x0000000604067291 */ /* 0x002fe4000f8ec0ff */
[----:B------:R-:W-:-:S04]  /*0a80*/  UIADD3 UR4, UPT, UPT, -UR5, 0x100000, URZ ;  /* 0x0010000005047890 */ /* 0x000fc8000fffe1ff */
[----:B------:R-:W-:Y:S02]  /*0a90*/  USHF.L.U32 UR5, UR4, 0xb, URZ ;  /* 0x0000000b04057899 */ /* 0x000fe400080006ff */
[----:B------:R-:W-:Y:S01]  /*0aa0*/  USHF.L.U32 UR4, UR4, 0x1, URZ ;  /* 0x0000000104047899 */ /* 0x000fe200080006ff */
[----:B------:R-:W1:Y:S11]  /*0ab0*/  FENCE.VIEW.ASYNC.S ;  /* 0x00000000000073c6 */ /* 0x000e760000000000 */
[----:B-1----:R2:W1:Y:S01]  /*0ac0*/  SYNCS.EXCH.64 URZ, [UR6+0x150], UR4 ;  /* 0x0001500406ff75b2 */ /* 0x0024620008000100 */
[----:B------:R2:W1:Y:S02]  /*0ad0*/  SYNCS.EXCH.64 URZ, [UR6+0x158], UR4 ;  /* 0x0001580406ff75b2 */ /* 0x0004640008000100 */
[----:B--2---:R-:W-:Y:S01]  /*0ae0*/  NOP ;  /* 0x0000000000007918 */ /* 0x004fe20000000000 */
.L_x_12:
[----:B------:R-:W2:Y:S01]  /*0af0*/  SHFL.IDX PT, R2, R46, RZ, 0x1f ;  /* 0x00001fff2e027589 */ /* 0x000ea200000e0000 */
[----:B------:R-:W-:Y:S01]  /*0b00*/  NOP ;  /* 0x0000000000007918 */ /* 0x000fe20000000000 */
[----:B--2---:R-:W-:-:S13]  /*0b10*/  ISETP.NE.AND P0, PT, R2, 0x4, PT ;  /* 0x000000040200780c */ /* 0x004fda0003f05270 */
[----:B------:R-:W-:Y:S05]  /*0b20*/  @P0 BRA `(.L_x_13) ;  /* 0x00000000004c0947 */ /* 0x000fea0003800000 */
[----:B-1----:R-:W1:Y:S01]  /*0b30*/  S2UR UR6, SR_CgaCtaId ;  /* 0x00000000000679c3 */ /* 0x002e620000008800 */
[----:B------:R-:W-:Y:S01]  /*0b40*/  UMOV UR4, 0x3a0 ;  /* 0x000003a000047882 */ /* 0x000fe20000000000 */
[----:B------:R-:W-:Y:S01]  /*0b50*/  UMOV UR5, 0x400 ;  /* 0x0000040000057882 */ /* 0x000fe20000000000 */
[----:B------:R-:W-:Y:S01]  /*0b60*/  USEL UR4, UR4, 0x320, UP3 ;  /* 0x0000032004047887 */ /* 0x000fe20009800000 */
[----:B------:R-:W-:Y:S01]  /*0b70*/  UMOV UR8, 0x1 ;  /* 0x0000000100087882 */ /* 0x000fe20000000000 */
[----:B------:R-:W-:Y:S01]  /*0b80*/  ELECT P0, URZ, PT ;  /* 0x0000000000ff782f */ /* 0x000fe20003800000 */
[----:B------:R-:W-:-:S04]  /*0b90*/  UIADD3 UR8, UPT, UPT, -UR8, 0x100000, URZ ;  /* 0x0010000008087890 */ /* 0x000fc8000fffe1ff */
[----:B------:R-:W-:Y:S02]  /*0ba0*/  USHF.L.U32 UR9, UR8, 0xb, URZ ;  /* 0x0000000b08097899 */ /* 0x000fe400080006ff */
[----:B------:R-:W-:Y:S02]  /*0bb0*/  USHF.L.U32 UR8, UR8, 0x1, URZ ;  /* 0x0000000108087899 */ /* 0x000fe400080006ff */
[----:B-1----:R-:W-:Y:S02]  /*0bc0*/  ULEA UR6, UR6, UR5, 0x18 ;  /* 0x0000000506067291 */ /* 0x002fe4000f8ec0ff */
[----:B------:R-:W-:-:S04]  /*0bd0*/  UIADD3 UR4, UPT, UPT, -UR4, 0x100000, URZ ;  /* 0x0010000004047890 */ /* 0x000fc8000fffe1ff */
[----:B------:R-:W-:Y:S02]  /*0be0*/  USHF.L.U32 UR5, UR4, 0xb, URZ ;  /* 0x0000000b04057899 */ /* 0x000fe400080006ff */
[----:B------:R-:W-:Y:S01]  /*0bf0*/  USHF.L.U32 UR4, UR4, 0x1, URZ ;  /* 0x0000000104047899 */ /* 0x000fe200080006ff */
[----:B------:R-:W1:Y:S03]  /*0c00*/  FENCE.VIEW.ASYNC.S ;  /* 0x00000000000073c6 */ /* 0x000e660000000000 */
[----:B-1----:R2:W1:Y:S08]  /*0c10*/  SYNCS.EXCH.64 URZ, [UR6+0x160], UR8 ;  /* 0x0001600806ff75b2 */ /* 0x0024700008000100 */
[----:B------:R2:W1:Y:S01]  /*0c20*/  SYNCS.EXCH.64 URZ, [UR6+0x170], UR4 ;  /* 0x0001700406ff75b2 */ /* 0x0004620008000100 */
[----:B------:R2:W1:Y:S01]  /*0c30*/  SYNCS.EXCH.64 URZ, [UR6+0x168], UR8 ;  /* 0x0001680806ff75b2 */ /* 0x0004620008000100 */
[----:B------:R2:W1:Y:S02]  /*0c40*/  SYNCS.EXCH.64 URZ, [UR6+0x178], UR4 ;  /* 0x0001780406ff75b2 */ /* 0x0004640008000100 */
[----:B--2---:R-:W-:Y:S01]  /*0c50*/  NOP ;  /* 0x0000000000007918 */ /* 0x004fe20000000000 */
.L_x_13:
[----:B------:R-:W2:Y:S01]  /*0c60*/  SHFL.IDX PT, R2, R46, RZ, 0x1f ;  /* 0x00001fff2e027589 */ /* 0x000ea200000e0000 */
[----:B------:R-:W-:Y:S01]  /*0c70*/  NOP ;  /* 0x0000000000007918 */ /* 0x000fe20000000000 */
[----:B--2---:R-:W-:-:S13]  /*0c80*/  ISETP.NE.AND P0, PT, R2, 0x5, PT ;  /* 0x000000050200780c */ /* 0x004fda0003f05270 */
[----:B------:R-:W-:Y:S05]  /*0c90*/  @P0 BRA `(.L_x_14) ;  /* 0x0000000000580947 */ /* 0x000fea0003800000 */
[----:B-1----:R-:W1:Y:S01]  /*0ca0*/  S2UR UR4, SR_CgaCtaId ;  /* 0x00000000000479c3 */ /* 0x002e620000008800 */
        /* <DEDUP_REMOVED lines=12> */
[----:B-1----:R2:W1:Y:S01]  /*0d70*/  SYNCS.EXCH.64 URZ, [UR4+0x180], UR8 ;  /* 0x0001800804ff75b2 */ /* 0x0024620008000100 */
[----:B------:R2:W1:Y:S01]  /*0d80*/  SYNCS.EXCH.64 URZ, [UR4+0x1a0], UR6 ;  /* 0x0001a00604ff75b2 */ /* 0x0004620008000100 */
[----:B------:R2:W1:Y:S01]  /*0d90*/  SYNCS.EXCH.64 URZ, [UR4+0x188], UR8 ;  /* 0x0001880804ff75b2 */ /* 0x0004620008000100 */
[----:B------:R2:W1:Y:S01]  /*0da0*/  SYNCS.EXCH.64 URZ, [UR4+0x1a8], UR6 ;  /* 0x0001a80604ff75b2 */ /* 0x0004620008000100 */
[----:B------:R2:W1:Y:S01]  /*0db0*/  SYNCS.EXCH.64 URZ, [UR4+0x190], UR8 ;  /* 0x0001900804ff75b2 */ /* 0x0004620008000100 */
[----:B------:R2:W1:Y:S01]  /*0dc0*/  SYNCS.EXCH.64 URZ, [UR4+0x1b0], UR6 ;  /* 0x0001b00604ff75b2 */ /* 0x0004620008000100 */
[----:B------:R2:W1:Y:S01]  /*0dd0*/  SYNCS.EXCH.64 URZ, [UR4+0x198], UR8 ;  /* 0x0001980804ff75b2 */ /* 0x0004620008000100 */
[----:B------:R2:W1:Y:S02]  /*0de0*/  SYNCS.EXCH.64 URZ, [UR4+0x1b8], UR6 ;  /* 0x0001b80604ff75b2 */ /* 0x0004640008000100 */
[----:B--2---:R-:W-:Y:S01]  /*0df0*/  NOP ;  /* 0x0000000000007918 */ /* 0x004fe20000000000 */
.L_x_14:
        /* <DEDUP_REMOVED lines=8> */
[----:B------:R-:W-:-:S04]  /*0e80*/  UIADD3 UR6, UPT, UPT, -UR6, 0x100000, URZ ;  /* 0x0010000006067890 */ /* 0x000fc8000fffe1ff */
[----:B------:R-:W-:Y:S02]  /*0e90*/  USHF.L.U32 UR7, UR6, 0xb, URZ ;  /* 0x0000000b06077899 */ /* 0x000fe400080006ff */
[----:B------:R-:W-:Y:S02]  /*0ea0*/  USHF.L.U32 UR6, UR6, 0x1, URZ ;  /* 0x0000000106067899 */ /* 0x000fe400080006ff */
[----:B-1----:R-:W-:Y:S01]  /*0eb0*/  ULEA UR4, UR4, UR5, 0x18 ;  /* 0x0000000504047291 */ /* 0x002fe2000f8ec0ff */
[----:B------:R-:W1:Y:S11]  /*0ec0*/  FENCE.VIEW.ASYNC.S ;  /* 0x00000000000073c6 */ /* 0x000e760000000000 */
[----:B-1----:R2:W1:Y:S01]  /*0ed0*/  SYNCS.EXCH.64 URZ, [UR4+0x1c0], UR6 ;  /* 0x0001c00604ff75b2 */ /* 0x0024620008000100 */
[----:B------:R2:W1:Y:S01]  /*0ee0*/  SYNCS.EXCH.64 URZ, [UR4+0x1d0], UR6 ;  /* 0x0001d00604ff75b2 */ /* 0x0004620008000100 */
[----:B------:R2:W1:Y:S01]  /*0ef0*/  SYNCS.EXCH.64 URZ, [UR4+0x1c8], UR6 ;  /* 0x0001c80604ff75b2 */ /* 0x0004620008000100 */
[----:B------:R2:W1:Y:S02]  /*0f00*/  SYNCS.EXCH.64 URZ, [UR4+0x1d8], UR6 ;  /* 0x0001d80604ff75b2 */ /* 0x0004640008000100 */
[----:B--2---:R-:W-:Y:S01]  /*0f10*/  NOP ;  /* 0x0000000000007918 */ /* 0x004fe20000000000 */
.L_x_15:
[----:B-1----:R-:W1:Y:S01]  /*0f20*/  LDCU UR4, c[0x0][0x36c] ;  /* 0x00006d80ff0477ac */ /* 0x002e620008000800 */
[----:B------:R-:W-:Y:S01]  /*0f30*/  ISETP.NE.OR P3, PT, R0, 0x2, !P3 ;  /* 0x000000020000780c */ /* 0x000fe20005f65670 */
[----:B------:R-:W-:Y:S01]  /*0f40*/  NOP ;  /* 0x0000000000007918 */ /* 0x000fe20000000000 */
[----:B------:R-:W-:Y:S01]  /*0f50*/  LOP3.LUT R0, R57, 0x1f, RZ, 0xc0, !PT ;  /* 0x0000001f39007812 */ /* 0x000fe200078ec0ff */
[----:B------:R-:W-:Y:S02]  /*0f60*/  UISETP.NE.AND UP4, UPT, UR18, 0x2, UPT ;  /* 0x000000021200788c */ /* 0x000fe4000bf85270 */
[----:B------:R-:W-:Y:S02]  /*0f70*/  UISETP.NE.AND UP5, UPT, UR18, URZ, UPT ;  /* 0x000000ff1200728c */ /* 0x000fe4000bfa5270 */
[----:B-1----:R-:W-:-:S09]  /*0f80*/  UISETP.EQ.U32.AND UP6, UPT, UR4, 0x1, UPT ;  /* 0x000000010400788c */ /* 0x002fd2000bfc2070 */
[----:B------:R-:W-:Y:S05]  /*0f90*/  BRA.U !UP6, `(.L_x_16) ;  /* 0x000000010e087547 */ /* 0x000fea000b800000 */
[----:B---34-:R-:W-:Y:S01]  /*0fa0*/  UCGABAR_ARV ;  /* 0x00000000000079c7 */ /* 0x018fe20008000000 */
[----:B------:R-:W-:Y:S05]  /*0fb0*/  BRA `(.L_x_17) ;  /* 0x0000000000047947 */ /* 0x000fea0003800000 */
.L_x_16:
[----:B---34-:R-:W-:Y:S01]  /*0fc0*/  NOP ;  /* 0x0000000000007918 */ /* 0x018fe20000000000 */
.L_x_17:
[----:B------:R-:W1:Y:S01]  /*0fd0*/  S2UR UR30, SR_CTAID.X ;  /* 0x00000000001e79c3 */ /* 0x000e620000002500 */
[----:B------:R-:W-:-:S05]  /*0fe0*/  CS2R.32 R48, SR_CgaSize ;  /* 0x0000000000307805 */ /* 0x000fca0000008a00 */
[----:B------:R-:W-:-:S05]  /*0ff0*/  IMAD R48, R48, -0xa0, RZ ;  /* 0xffffff6030307824 */ /* 0x000fca00078e02ff */
[----:B------:R-:W-:-:S14]  /*1000*/  R2UR UR5, R48 ;  /* 0x00000000300572ca */ /* 0x000fdc00000e0000 */
[----:B------:R-:W2:Y:S01]  /*1010*/  LDCU UR5, c[0x0][UR5+0x2b0] ;  /* 0x00005600050577ac */ /* 0x000ea20008000800 */
[----:B------:R-:W-:-:S05]  /*1020*/  CS2R.32 R48, SR_CgaSize ;  /* 0x0000000000307805 */ /* 0x000fca0000008a00 */
[----:B------:R-:W-:-:S05]  /*1030*/  IMAD R48, R48, -0xa0, RZ ;  /* 0xffffff6030307824 */ /* 0x000fca00078e02ff */
[----:B------:R-:W-:-:S14]  /*1040*/  R2UR UR4, R48 ;  /* 0x00000000300472ca */ /* 0x000fdc00000e0000 */
[----:B------:R-:W3:Y:S01]  /*1050*/  LDCU UR4, c[0x0][UR4+0x2b4] ;  /* 0x00005680040477ac */ /* 0x000ee20008000800 */
[----:B------:R-:W4:Y:S01]  /*1060*/  S2UR UR31, SR_CTAID.Y ;  /* 0x00000000001f79c3 */ /* 0x000f220000002600 */
[----:B------:R-:W-:-:S05]  /*1070*/  CS2R.32 R48, SR_CgaSize ;  /* 0x0000000000307805 */ /* 0x000fca0000008a00 */
[----:B------:R-:W-:-:S05]  /*1080*/  IMAD R48, R48, -0xa0, RZ ;  /* 0xffffff6030307824 */ /* 0x000fca00078e02ff */
[----:B------:R-:W-:-:S14]  /*1090*/  R2UR UR7, R48 ;  /* 0x00000000300772ca */ /* 0x000fdc00000e0000 */
[----:B------:R-:W3:Y:S01]  /*10a0*/  LDCU UR7, c[0x0][UR7+0x2a0] ;  /* 0x00005400070777ac */ /* 0x000ee20008000800 */
[----:B------:R-:W-:-:S05]  /*10b0*/  CS2R.32 R48, SR_CgaSize ;  /* 0x0000000000307805 */ /* 0x000fca0000008a00 */
[----:B------:R-:W-:-:S05]  /*10c0*/  IMAD R48, R48, -0xa0, RZ ;  /* 0xffffff6030307824 */ /* 0x000fca00078e02ff */
[----:B------:R-:W-:-:S14]  /*10d0*/  R2UR UR8, R48 ;  /* 0x00000000300872ca */ /* 0x000fdc00000e0000 */
[----:B------:R-:W3:Y:S01]  /*10e0*/  LDCU UR8, c[0x0][UR8+0x2a4] ;  /* 0x00005480080877ac */ /* 0x000ee20008000800 */
[----:B------:R-:W3:Y:S01]  /*10f0*/  LDCU UR19, c[0x0][0xb24] ;  /* 0x00016480ff1377ac */ /* 0x000ee20008000800 */
[----:B------:R-:W3:Y:S01]  /*1100*/  LDCU UR42, c[0x0][0xb24] ;  /* 0x00016480ff2a77ac */ /* 0x000ee20008000800 */
[----:B-1----:R-:W-:Y:S01]  /*1110*/  I2FP.F32.U32 R3, UR30 ;  /* 0x0000001e00037c45 */ /* 0x002fe20008201000 */
[----:B------:R-:W1:Y:S04]  /*1120*/  LDCU UR22, c[0x0][0xb30] ;  /* 0x00016600ff1677ac */ /* 0x000e680008000800 */
[----:B--2---:R-:W-:Y:S01]  /*1130*/  FMUL R3, R3, UR5 ;  /* 0x0000000503037c20 */ /* 0x004fe20008400000 */
[----:B----4-:R-:W-:-:S05]  /*1140*/  I2FP.F32.U32 R2, UR31 ;  /* 0x0000001f00027c45 */ /* 0x010fca0008201000 */
[----:B------:R-:W2:Y:S01]  /*1150*/  F2I.U32.TRUNC.NTZ R3, R3 ;  /* 0x0000000300037305 */ /* 0x000ea2000020f000 */
[----:B---3--:R-:W-:-:S07]  /*1160*/  FMUL R2, R2, UR4 ;  /* 0x0000000402027c20 */ /* 0x008fce0008400000 */
[----:B------:R-:W3:Y:S01]  /*1170*/  F2I.U32.TRUNC.NTZ R2, R2 ;  /* 0x0000000200027305 */ /* 0x000ee2000020f000 */
[----:B--2---:R-:W-:Y:S02]  /*1180*/  R2UR UR4, R3 ;  /* 0x00000000030472ca */ /* 0x004fe400000e0000 */
[----:B---3--:R-:W-:Y:S02]  /*1190*/  R2UR UR6, R2 ;  /* 0x00000000020672ca */ /* 0x008fe400000e0000 */
[----:B------:R-:W-:-:S09]  /*11a0*/  PRMT R2, RZ, 0x7610, R2 ;  /* 0x00007610ff027816 */ /* 0x000fd20000000002 */
[----:B------:R-:W-:-:S04]  /*11b0*/  UIADD3 UR5, UPT, UPT, -UR4, URZ, URZ ;  /* 0x000000ff04057290 */ /* 0x000fc8000fffe1ff */
[----:B------:R-:W-:Y:S02]  /*11c0*/  UIMAD UR5, UR7, UR5, UR30 ;  /* 0x00000005070572a4 */ /* 0x000fe4000f8e021e */
[----:B------:R-:W-:-:S04]  /*11d0*/  UIADD3 UR4, UPT, UPT, -UR6, URZ, URZ ;  /* 0x000000ff06047290 */ /* 0x000fc8000fffe1ff */
[----:B------:R-:W-:Y:S01]  /*11e0*/  IMAD.U32 R48, RZ, RZ, UR5 ;  /* 0x00000005ff307e24 */ /* 0x000fe2000f8e00ff */
[----:B------:R-:W-:-:S06]  /*11f0*/  UIMAD UR4, UR8, UR4, UR31 ;  /* 0x00000004080472a4 */ /* 0x000fcc000f8e021f */
[----:B------:R-:W-:Y:S01]  /*1200*/  IMAD.U32 R47, RZ, RZ, UR4 ;  /* 0x00000004ff2f7e24 */ /* 0x000fe2000f8e00ff */
[----:B-1----:R-:W-:Y:S06]  /*1210*/  BRA.U UP5, `(.L_x_18) ;  /* 0x0000000105487547 */ /* 0x002fec000b800000 */
[----:B------:R-:W-:Y:S02]  /*1220*/  R2UR UR4, R47 ;  /* 0x000000002f0472ca */ /* 0x000fe400000e0000 */
[----:B------:R-:W-:-:S11]  /*1230*/  R2UR UR8, R48 ;  /* 0x00000000300872ca */ /* 0x000fd600000e0000 */
[----:B------:R-:W-:Y:S02]  /*1240*/  UISETP.NE.AND UP0, UPT, UR4, URZ, UPT ;  /* 0x000000ff0400728c */ /* 0x000fe4000bf05270 */
[----:B------:R-:W-:Y:S02]  /*1250*/  UISETP.NE.AND UP2, UPT, UR8, 0x1, UPT ;  /* 0x000000010800788c */ /* 0x000fe4000bf45270 */
[----:B------:R-:W-:-:S04]  /*1260*/  UISETP.EQ.OR UP0, UPT, UR8, URZ, !UP0 ;  /* 0x000000ff0800728c */ /* 0x000fc8000c702670 */
[----:B------:R-:W-:Y:S02]  /*1270*/  USEL UR7, URZ, 0x1, !UP0 ;  /* 0x00000001ff077887 */ /* 0x000fe4000c000000 */
[----:B------:R-:W-:-:S04]  /*1280*/  UISETP.NE.AND UP0, UPT, UR4, URZ, UPT ;  /* 0x000000ff0400728c */ /* 0x000fc8000bf05270 */
[----:B------:R-:W-:-:S04]  /*1290*/  USEL UR4, URZ, 0x2, UP0 ;  /* 0x00000002ff047887 */ /* 0x000fc80008000000 */
[----:B------:R-:W-:Y:S02]  /*12a0*/  USEL UR6, UR4, 0x2, UP2 ;  /* 0x0000000204067887 */ /* 0x000fe40009000000 */
[----:B------:R-:W-:Y:S02]  /*12b0*/  USEL UR4, URZ, 0x4, UP0 ;  /* 0x00000004ff047887 */ /* 0x000fe40008000000 */
[----:B------:R-:W-:-:S04]  /*12c0*/  UISETP.NE.AND UP2, UPT, UR8, 0x2, UPT ;  /* 0x000000020800788c */ /* 0x000fc8000bf45270 */
[----:B------:R-:W-:Y:S02]  /*12d0*/  USEL UR5, UR4, 0x4, UP2 ;  /* 0x0000000404057887 */ /* 0x000fe40009000000 */
[----:B------:R-:W-:Y:S02]  /*12e0*/  USEL UR4, URZ, 0x8, UP0 ;  /* 0x00000008ff047887 */ /* 0x000fe40008000000 */
[----:B------:R-:W-:Y:S02]  /*12f0*/  UISETP.NE.AND UP0, UPT, UR8, 0x3, UPT ;  /* 0x000000030800788c */ /* 0x000fe4000bf05270 */
[----:B------:R-:W-:Y:S02]  /*1300*/  UIADD3 UR5, UPT, UPT, UR5, UR6, UR7 ;  /* 0x0000000605057290 */ /* 0x000fe4000fffe007 */
[----:B------:R-:W-:-:S04]  /*1310*/  USEL UR4, UR4, 0x8, UP0 ;  /* 0x0000000804047887 */ /* 0x000fc80008000000 */
[----:B------:R-:W-:-:S06]  /*1320*/  UIADD3 UR4, UPT, UPT, UR5, UR4, URZ ;  /* 0x0000000405047290 */ /* 0x000fcc000fffe0ff */
[----:B------:R-:W-:-:S07]  /*1330*/  IMAD.U32 R2, RZ, RZ, UR4 ;  /* 0x00000004ff027e24 */ /* 0x000fce000f8e00ff */
.L_x_18:
[----:B------:R-:W1:Y:S01]  /*1340*/  S2UR UR36, SR_CTAID.Z ;  /* 0x00000000002479c3 */ /* 0x000e620000002700 */
[----:B------:R-:W-:-:S09]  /*1350*/  UISETP.GE.AND UP0, UPT, UR19, 0x1, UPT ;  /* 0x000000011300788c */ /* 0x000fd2000bf06270 */
[----:B------:R-:W-:Y:S05]  /*1360*/  BRA.U !UP0, `(.L_x_19) ;  /* 0x0000000108d47547 */ /* 0x000fea000b800000 */
[----:B------:R-:W2:Y:S01]  /*1370*/  LDCU.128 UR12, c[0x0][0xb10] ;  /* 0x00016200ff0c77ac */ /* 0x000ea20008000c00 */
[----:B------:R-:W3:Y:S01]  /*1380*/  LDCU UR20, c[0x0][0xb0c] ;  /* 0x00016180ff1477ac */ /* 0x000ee20008000800 */
[----:B------:R-:W4:Y:S01]  /*1390*/  LDCU UR6, c[0x0][0x370] ;  /* 0x00006e00ff0677ac */ /* 0x000f220008000800 */
[----:B------:R-:W1:Y:S01]  /*13a0*/  LDCU UR7, c[0x0][0x374] ;  /* 0x00006e80ff0777ac */ /* 0x000e620008000800 */
[----:B------:R-:W1:Y:S01]  /*13b0*/  LDCU UR21, c[0x0][0xb20] ;  /* 0x00016400ff1577ac */ /* 0x000e620008000800 */
[----:B--2---:R-:W-:Y:S02]  /*13c0*/  UIMAD.WIDE.U32 UR4, UR30, UR12, URZ ;  /* 0x0000000c1e0472a5 */ /* 0x004fe4000f8e00ff */
[----:B---3--:R-:W-:Y:S01]  /*13d0*/  UISETP.NE.AND UP0, UPT, UR20, 0x1, UPT ;  /* 0x000000011400788c */ /* 0x008fe2000bf05270 */
[----:B------:R-:W2:Y:S01]  /*13e0*/  LDCU.64 UR8, c[0x0][0xb28] ;  /* 0x00016500ff0877ac */ /* 0x000ea20008000a00 */
[----:B----4-:R-:W-:-:S03]  /*13f0*/  UIMAD.WIDE.U32 UR10, UR6, UR12, URZ ;  /* 0x0000000c060a72a5 */ /* 0x010fc6000f8e00ff */
[----:B------:R-:W-:Y:S01]  /*1400*/  UMOV UR4, UR5 ;  /* 0x0000000500047c82 */ /* 0x000fe20008000000 */
[----:B------:R-:W-:Y:S02]  /*1410*/  UISETP.NE.AND UP2, UPT, UR19, 0x1, UPT ;  /* 0x000000011300788c */ /* 0x000fe4000bf45270 */
[----:B------:R-:W-:Y:S01]  /*1420*/  USHF.R.U32.HI UR4, URZ, UR13, UR4 ;  /* 0x0000000dff047299 */ /* 0x000fe20008011604 */
[----:B------:R-:W-:Y:S01]  /*1430*/  UMOV UR10, UR11 ;  /* 0x0000000b000a7c82 */ /* 0x000fe20008000000 */
[----:B------:R-:W-:Y:S02]  /*1440*/  UIMAD.WIDE.U32 UR16, UR31, UR15, URZ ;  /* 0x0000000f1f1072a5 */ /* 0x000fe4000f8e00ff */
[----:B------:R-:W-:Y:S02]  /*1450*/  USEL UR5, UR30, UR4, !UP0 ;  /* 0x000000041e057287 */ /* 0x000fe4000c000000 */
[----:B------:R-:W-:Y:S02]  /*1460*/  @UP0 USHF.R.U32.HI UR6, URZ, UR13, UR10 ;  /* 0x0000000dff060299 */ /* 0x000fe4000801160a */
[----:B------:R-:W-:-:S02]  /*1470*/  UISETP.NE.AND UP0, UPT, UR14, 0x1, UPT ;  /* 0x000000010e00788c */ /* 0x000fc4000bf05270 */
[----:B-1----:R-:W-:Y:S02]  /*1480*/  UIMAD.WIDE.U32 UR10, UR7, UR15, URZ ;  /* 0x0000000f070a72a5 */ /* 0x002fe4000f8e00ff */
[----:B--2---:R-:W-:Y:S01]  /*1490*/  UIMAD.WIDE.U32 UR12, UR6, UR8, URZ ;  /* 0x00000008060c72a5 */ /* 0x004fe2000f8e00ff */
[----:B------:R-:W-:Y:S02]  /*14a0*/  UMOV UR4, UR17 ;  /* 0x0000001100047c82 */ /* 0x000fe40008000000 */
[----:B------:R-:W-:Y:S02]  /*14b0*/  USHF.R.U32.HI UR4, URZ, UR21, UR4 ;  /* 0x00000015ff047299 */ /* 0x000fe40008011604 */
[----:B------:R-:W-:Y:S02]  /*14c0*/  UMOV UR10, UR11 ;  /* 0x0000000b000a7c82 */ /* 0x000fe40008000000 */
[----:B------:R-:W-:Y:S01]  /*14d0*/  UMOV UR12, UR13 ;  /* 0x0000000d000c7c82 */ /* 0x000fe20008000000 */
[----:B------:R-:W-:-:S02]  /*14e0*/  @UP0 USHF.R.U32.HI UR7, URZ, UR21, UR10 ;  /* 0x00000015ff070299 */ /* 0x000fc4000801160a */
[----:B------:R-:W-:Y:S02]  /*14f0*/  USEL UR4, UR31, UR4, !UP0 ;  /* 0x000000041f047287 */ /* 0x000fe4000c000000 */
[----:B------:R-:W-:Y:S02]  /*1500*/  UIMAD.WIDE.U32 UR10, UR7, UR8, URZ ;  /* 0x00000008070a72a5 */ /* 0x000fe4000f8e00ff */
[----:B------:R-:W-:Y:S02]  /*1510*/  @UP2 USHF.R.U32.HI UR6, URZ, UR9, UR12 ;  /* 0x00000009ff062299 */ /* 0x000fe4000801160c */
[----:B------:R-:W-:-:S03]  /*1520*/  UIMAD.WIDE.U32 UR12, UR4, UR8, URZ ;  /* 0x00000008040c72a5 */ /* 0x000fc6000f8e00ff */
[----:B------:R-:W-:Y:S02]  /*1530*/  UMOV UR10, UR11 ;  /* 0x0000000b000a7c82 */ /* 0x000fe40008000000 */
[----:B------:R-:W-:Y:S02]  /*1540*/  @UP2 USHF.R.U32.HI UR7, URZ, UR9, UR10 ;  /* 0x00000009ff072299 */ /* 0x000fe4000801160a */
[----:B------:R-:W-:Y:S02]  /*1550*/  UIMAD UR10, UR6, UR19, URZ ;  /* 0x00000013060a72a4 */ /* 0x000fe4000f8e02ff */
[----:B------:R-:W-:-:S04]  /*1560*/  UIMAD UR7, UR7, UR19, URZ ;  /* 0x00000013070772a4 */ /* 0x000fc8000f8e02ff */
[----:B------:R-:W-:-:S03]  /*1570*/  UISETP.GE.AND UP0, UPT, UR4, UR7, UPT ;  /* 0x000000070400728c */ /* 0x000fc6000bf06270 */
[----:B------:R-:W-:Y:S01]  /*1580*/  UMOV UR7, UR13 ;  /* 0x0000000d00077c82 */ /* 0x000fe20008000000 */
[----:B------:R-:W-:Y:S02]  /*1590*/  UISETP.GE.OR UP0, UPT, UR5, UR10, UP0 ;  /* 0x0000000a0500728c */ /* 0x000fe40008706670 */
[----:B------:R-:W-:Y:S02]  /*15a0*/  UIMAD.WIDE.U32 UR10, UR5, UR8, URZ ;  /* 0x00000008050a72a5 */ /* 0x000fe4000f8e00ff */
[----:B------:R-:W-:Y:S02]  /*15b0*/  USHF.R.U32.HI UR7, URZ, UR9, UR7 ;  /* 0x00000009ff077299 */ /* 0x000fe40008011607 */
[----:B------:R-:W-:Y:S02]  /*15c0*/  UIADD3 UR10, UPT, UPT, -UR4, URZ, URZ ;  /* 0x000000ff040a7290 */ /* 0x000fe4000fffe1ff */
[----:B------:R-:W-:Y:S02]  /*15d0*/  USEL UR7, UR4, UR7, !UP2 ;  /* 0x0000000704077287 */ /* 0x000fe4000d000000 */
[----:B------:R-:W-:Y:S01]  /*15e0*/  UIMAD UR10, UR14, UR10, UR31 ;  /* 0x0000000a0e0a72a4 */ /* 0x000fe2000f8e021f */
[----:B------:R-:W-:Y:S01]  /*15f0*/  @!UP0 UMOV UR8, UR11 ;  /* 0x0000000b00088c82 */ /* 0x000fe20008000000 */
[----:B------:R-:W-:-:S02]  /*1600*/  UIADD3 UR11, UPT, UPT, -UR5, URZ, URZ ;  /* 0x000000ff050b7290 */ /* 0x000fc4000fffe1ff */
[----:B------:R-:W-:Y:S02]  /*1610*/  @!UP0 USHF.R.U32.HI UR8, URZ, UR9, UR8 ;  /* 0x00000009ff088299 */ /* 0x000fe40008011608 */
[----:B------:R-:W-:Y:S02]  /*1620*/  UIADD3 UR9, UPT, UPT, -UR7, URZ, URZ ;  /* 0x000000ff07097290 */ /* 0x000fe4000fffe1ff */
[----:B------:R-:W-:Y:S02]  /*1630*/  @!UP0 USEL UR8, UR5, UR8, !UP2 ;  /* 0x0000000805088287 */ /* 0x000fe4000d000000 */
[----:B------:R-:W-:Y:S02]  /*1640*/  UIMAD UR9, UR19, UR9, UR4 ;  /* 0x00000009130972a4 */ /* 0x000fe4000f8e0204 */
[----:B------:R-:W-:Y:S02]  /*1650*/  @!UP0 UIADD3 UR7, UPT, UPT, UR7, -UR8, URZ ;  /* 0x8000000807078290 */ /* 0x000fe4000fffe0ff */
[----:B------:R-:W-:-:S02]  /*1660*/  @!UP0 UIMAD UR6, UR9, UR6, UR8 ;  /* 0x00000006090682a4 */ /* 0x000fc4000f8e0208 */
[----:B------:R-:W-:Y:S02]  /*1670*/  @!UP0 UIMAD UR4, UR7, UR19, UR5 ;  /* 0x00000013070482a4 */ /* 0x000fe4000f8e0205 */
[----:B------:R-:W-:Y:S02]  /*1680*/  UIMAD UR30, UR20, UR11, UR30 ;  /* 0x0000000b141e72a4 */ /* 0x000fe4000f8e021e */
[----:B------:R-:W-:Y:S01]  /*1690*/  UIMAD UR31, UR4, UR14, UR10 ;  /* 0x0000000e041f72a4 */ /* 0x000fe2000f8e020a */
[----:B------:R-:W-:Y:S02]  /*16a0*/  @!UP0 UMOV UR5, UR6 ;  /* 0x0000000600058c82 */ /* 0x000fe40008000000 */
[----:B------:R-:W-:-:S12]  /*16b0*/  UIMAD UR30, UR5, UR20, UR30 ;  /* 0x00000014051e72a4 */ /* 0x000fd8000f8e021e */
.L_x_19:
[----:B------:R-:W-:-:S09]  /*16c0*/  UISETP.NE.AND UP0, UPT, UR22, 0x1, UPT ;  /* 0x000000011600788c */ /* 0x000fd2000bf05270 */
[----:B------:R-:W-:Y:S05]  /*16d0*/  BRA.U UP0, `(.L_x_20) ;  /* 0x0000000100407547 */ /* 0x000fea000b800000 */
[----:B------:R-:W2:Y:S01]  /*16e0*/  LDCU.128 UR8, c[0x0][0xb10] ;  /* 0x00016200ff0877ac */ /* 0x000ea20008000c00 */
[----:B------:R-:W3:Y:S01]  /*16f0*/  LDCU UR12, c[0x0][0xb0c] ;  /* 0x00016180ff0c77ac */ /* 0x000ee20008000800 */
[----:B------:R-:W4:Y:S01]  /*1700*/  LDCU UR13, c[0x0][0xb20] ;  /* 0x00016400ff0d77ac */ /* 0x000f220008000800 */
[----:B--2---:R-:W-:Y:S02]  /*1710*/  UIMAD.WIDE.U32 UR4, UR30, UR8, URZ ;  /* 0x000000081e0472a5 */ /* 0x004fe4000f8e00ff */
[----:B------:R-:W-:Y:S02]  /*1720*/  UIMAD.WIDE.U32 UR6, UR31, UR11, URZ ;  /* 0x0000000b1f0672a5 */ /* 0x000fe4000f8e00ff */
[----:B---3--:R-:W-:Y:S02]  /*1730*/  UISETP.NE.AND UP0, UPT, UR12, 0x1, UPT ;  /* 0x000000010c00788c */ /* 0x008fe4000bf05270 */
[----:B------:R-:W-:-:S03]  /*1740*/  USHF.R.U32.HI UR5, URZ, UR9, UR5 ;  /* 0x00000009ff057299 */ /* 0x000fc60008011605 */
[----:B------:R-:W-:Y:S01]  /*1750*/  UMOV UR4, UR7 ;  /* 0x0000000700047c82 */ /* 0x000fe20008000000 */
[----:B------:R-:W-:Y:S02]  /*1760*/  USEL UR5, UR30, UR5, !UP0 ;  /* 0x000000051e057287 */ /* 0x000fe4000c000000 */
[----:B------:R-:W-:Y:S02]  /*1770*/  UISETP.NE.AND UP0, UPT, UR10, 0x1, UPT ;  /* 0x000000010a00788c */ /* 0x000fe4000bf05270 */
[----:B----4-:R-:W-:-:S04]  /*1780*/  USHF.R.U32.HI UR4, URZ, UR13, UR4 ;  /* 0x0000000dff047299 */ /* 0x010fc80008011604 */
[----:B------:R-:W-:-:S04]  /*1790*/  USEL UR4, UR31, UR4, !UP0 ;  /* 0x000000041f047287 */ /* 0x000fc8000c000000 */
[----:B------:R-:W-:Y:S02]  /*17a0*/  UIADD3 UR6, UPT, UPT, UR5, -UR4, URZ ;  /* 0x8000000405067290 */ /* 0x000fe4000fffe0ff */
[----:B------:R-:W-:Y:S02]  /*17b0*/  UIADD3 UR4, UPT, UPT, -UR5, UR4, URZ ;  /* 0x0000000405047290 */ /* 0x000fe4000fffe1ff */
[----:B------:R-:W-:Y:S02]  /*17c0*/  UIMAD UR31, UR6, UR10, UR31 ;  /* 0x0000000a061f72a4 */ /* 0x000fe4000f8e021f */
[----:B------:R-:W-:-:S12]  /*17d0*/  UIMAD UR30, UR4, UR12, UR30 ;  /* 0x0000000c041e72a4 */ /* 0x000fd8000f8e021e */
.L_x_20:
[----:B------:R-:W-:Y:S01]  /*17e0*/  UISETP.NE.AND UP0, UPT, UR18, 0x2, UPT ;  /* 0x000000021200788c */ /* 0x000fe2000bf05270 */
[----:B------:R-:W-:Y:S09]  /*17f0*/  BRA.U !UP6, `(.L_x_21) ;  /* 0x000000010e0c7547 */ /* 0x000ff2000b800000 */
[----:B------:R-:W-:Y:S01]  /*1800*/  UCGABAR_WAIT ;  /* 0x0000000000007dc7 */ /* 0x000fe20008000000 */
[----:B------:R-:W-:Y:S01]  /*1810*/  CCTL.IVALL ;  /* 0x00000000ff00798f */ /* 0x000fe20002000000 */
[----:B------:R-:W-:Y:S05]  /*1820*/  BRA `(.L_x_22) ;  /* 0x0000000000047947 */ /* 0x000fea0003800000 */
.L_x_21:
[----:B------:R-:W-:Y:S06]  /*1830*/  BAR.SYNC.DEFER_BLOCKING 0x0 ;  /* 0x0000000000007b1d */ /* 0x000fec0000010000 */
.L_x_22:
[----:B------:R-:W-:Y:S05]  /*1840*/  BRA.U UP0, `(.L_x_23) ;  /* 0x00000019009c7547 */ /* 0x000fea000b800000 */
[----:B------:R-:W2:Y:S01]  /*1850*/  LDCU UR6, c[0x0][0x38c] ;  /* 0x00007180ff0677ac */ /* 0x000ea20008000800 */
[----:B------:R-:W3:Y:S01]  /*1860*/  S2UR UR7, SR_CgaCtaId ;  /* 0x00000000000779c3 */ /* 0x000ee20000008800 */
[----:B------:R-:W-:Y:S01]  /*1870*/  PLOP3.LUT P1, PT, PT, PT, UP3, 0x80, 0x8 ;  /* 0x000000000008781c */ /* 0x000fe20003f2f038 */
[----:B------:R-:W-:Y:S01]  /*1880*/  IMAD.MOV.U32 R12, RZ, RZ, 0x1 ;  /* 0x00000001ff0c7424 */ /* 0x000fe200078e00ff */
[----:B------:R-:W-:Y:S01]  /*1890*/  UMOV UR13, 0x400 ;  /* 0x00000400000d7882 */ /* 0x000fe20000000000 */
[----:B------:R-:W-:Y:S01]  /*18a0*/  UISETP.NE.AND UP1, UPT, UR18, URZ, UPT ;  /* 0x000000ff1200728c */ /* 0x000fe2000bf25270 */
[----:B------:R-:W-:Y:S01]  /*18b0*/  ISETP.EQ.OR P2, PT, R0, RZ, P3 ;  /* 0x000000ff0000720c */ /* 0x000fe20001f42670 */
[----:B------:R-:W-:Y:S01]  /*18c0*/  USEL UR24, URZ, 0x1, UP4 ;  /* 0x00000001ff187887 */ /* 0x000fe2000a000000 */
[----:B------:R-:W-:Y:S02]  /*18d0*/  PLOP3.LUT P1, PT, P1, PT, PT, 0x8, 0x80 ;  /* 0x000000000080781c */ /* 0x000fe40000f2e170 */
[----:B------:R-:W-:Y:S01]  /*18e0*/  CS2R R10, SRZ ;  /* 0x00000000000a7805 */ /* 0x000fe2000001ff00 */
[----:B------:R-:W-:Y:S01]  /*18f0*/  IMAD.MOV.U32 R9, RZ, RZ, RZ ;  /* 0x000000ffff097224 */ /* 0x000fe200078e00ff */
[----:B------:R-:W4:Y:S01]  /*1900*/  LDCU UR39, c[0x0][0x370] ;  /* 0x00006e00ff2777ac */ /* 0x000f220008000800 */
[----:B------:R-:W-:Y:S01]  /*1910*/  IMAD.MOV.U32 R8, RZ, RZ, 0x1 ;  /* 0x00000001ff087424 */ /* 0x000fe200078e00ff */
[----:B------:R-:W1:Y:S01]  /*1920*/  LDCU.64 UR28, c[0x0][0x348] ;  /* 0x00006900ff1c77ac */ /* 0x000e620008000a00 */
[----:B--2---:R-:W-:-:S02]  /*1930*/  UIADD3 UR5, UPT, UPT, UR6, 0x1f, URZ ;  /* 0x0000001f06057890 */ /* 0x004fc4000fffe0ff */
[----:B------:R-:W-:Y:S02]  /*1940*/  UIADD3 UR45, UPT, UPT, UR6, 0x3e, URZ ;  /* 0x0000003e062d7890 */ /* 0x000fe4000fffe0ff */
[----:B------:R-:W-:Y:S02]  /*1950*/  USHF.R.S32.HI UR4, URZ, 0x1f, UR5 ;  /* 0x0000001fff047899 */ /* 0x000fe40008011405 */
[----:B---3--:R-:W-:Y:S02]  /*1960*/  USHF.L.U32 UR25, UR7, 0xb, URZ ;  /* 0x0000000b07197899 */ /* 0x008fe400080006ff */
[----:B------:R-:W-:Y:S02]  /*1970*/  ULEA.HI UR4, UR4, UR5, URZ, 0x5 ;  /* 0x0000000504047291 */ /* 0x000fe4000f8f28ff */
[----:B------:R-:W-:Y:S02]  /*1980*/  UIADD3 UR5, UPT, UPT, UR6, -0x1, URZ ;  /* 0xffffffff06057890 */ /* 0x000fe4000fffe0ff */
[----:B------:R-:W-:-:S02]  /*1990*/  USHF.R.S32.HI UR41, URZ, 0x5, UR4 ;  /* 0x00000005ff297899 */ /* 0x000fc40008011404 */
[----:B------:R-:W-:Y:S02]  /*19a0*/  UISETP.GE.U32.AND UP2, UPT, UR5, -0x3f, UPT ;  /* 0xffffffc10500788c */ /* 0x000fe4000bf46070 */
[----:B------:R-:W-:Y:S02]  /*19b0*/  UISETP.LT.U32.AND UP0, UPT, UR41, 0x11, UPT ;  /* 0x000000112900788c */ /* 0x000fe4000bf01070 */
[----:B------:R-:W-:Y:S02]  /*19c0*/  USHF.L.U32 UR44, UR7, 0x5, URZ ;  /* 0x00000005072c7899 */ /* 0x000fe400080006ff */
[----:B------:R-:W-:Y:S02]  /*19d0*/  USEL UR40, UR41, 0x11, UP0 ;  /* 0x0000001129287887 */ /* 0x000fe40008000000 */
[----:B------:R-:W-:Y:S02]  /*19e0*/  ULOP3.LUT UR25, UR25, 0x1800, URZ, 0xc0, !UPT ;  /* 0x0000180019197892 */ /* 0x000fe4000f8ec0ff */
[----:B------:R-:W-:-:S02]  /*19f0*/  UIADD3 UR21, UPT, UPT, UR40, -0x1, URZ ;  /* 0xffffffff28157890 */ /* 0x000fc4000fffe0ff */
[----:B------:R-:W-:Y:S02]  /*1a00*/  ULEA UR13, UR7, UR13, 0x18 ;  /* 0x0000000d070d7291 */ /* 0x000fe4000f8ec0ff */
[----:B------:R-:W-:Y:S01]  /*1a10*/  @UP2 UIADD3 UR21, UPT, UPT, UR40, URZ, URZ ;  /* 0x000000ff28152290 */ /* 0x000fe2000fffe0ff */
[----:B------:R-:W2:Y:S01]  /*1a20*/  LDCU UR38, c[0x0][0x374] ;  /* 0x00006e80ff2677ac */ /* 0x000ea20008000800 */
[----:B------:R-:W-:Y:S02]  /*1a30*/  ULOP3.LUT UR44, UR44, 0x60, URZ, 0xc0, !UPT ;  /* 0x000000602c2c7892 */ /* 0x000fe4000f8ec0ff */
[----:B------:R-:W-:Y:S02]  /*1a40*/  USEL UR24, UR24, 0x2, UP1 ;  /* 0x0000000218187887 */ /* 0x000fe40008800000 */
[----:B------:R-:W-:Y:S02]  /*1a50*/  UIADD3 UR25, UPT, UPT, UR13, 0x15600, UR25 ;  /* 0x000156000d197890 */ /* 0x000fe4000fffe019 */
[----:B------:R-:W-:-:S02]  /*1a60*/  UIADD3 UR43, UPT, UPT, UR41, -UR40, URZ ;  /* 0x80000028292b7290 */ /* 0x000fc4000fffe0ff */
[----:B------:R-:W-:Y:S01]  /*1a70*/  UIADD3 UR21, UPT, UPT, UR21, 0x1, URZ ;  /* 0x0000000115157890 */ /* 0x000fe2000fffe0ff */
[----:B-1--4-:R-:W-:-:S11]  /*1a80*/  UMOV UR5, URZ ;  /* 0x000000ff00057c82 */ /* 0x012fd60008000000 */
.L_x_43:
[----:B------:R-:W1:Y:S02]  /*1a90*/  S2UR UR4, SR_CgaCtaId ;  /* 0x00000000000479c3 */ /* 0x000e640000008800 */
[----:B-1----:R-:W-:-:S09]  /*1aa0*/  UISETP.NE.AND UP0, UPT, UR4, URZ, UPT ;  /* 0x000000ff0400728c */ /* 0x002fd2000bf05270 */
[----:B------:R-:W-:Y:S05]  /*1ab0*/  BRA.U UP0, `(.L_x_24) ;  /* 0x0000000100287547 */ /* 0x000fea000b800000 */
[----:B------:R-:W-:Y:S02]  /*1ac0*/  LEA R0, R9, UR13, 0x3 ;  /* 0x0000000d09007c11 */ /* 0x000fe4000f8e18ff */
[----:B------:R-:W-:-:S04]  /*1ad0*/  SHF.L.U32 R2, R8, 0x1f, RZ ;  /* 0x0000001f08027819 */ /* 0x000fc800000006ff */
[----:B------:R-:W1:Y:S02]  /*1ae0*/  SYNCS.PHASECHK.TRANS64.TRYWAIT P0, [R0+URZ+0x1d0], R2 ;  /* 0x0001d002000075a7 */ /* 0x000e6400080011ff */
[----:B-1----:R-:W-:Y:S05]  /*1af0*/  @!P0 BRA `(.L_x_25) ;  /* 0x0000007000f08947 */ /* 0x002fea0003800000 */
.L_x_152:
[----:B------:R-:W-:Y:S01]  /*1b00*/  VIADD R9, R9, 0x1 ;  /* 0x0000000109097836 */ /* 0x000fe20000000000 */
[----:B------:R1:W-:Y:S04]  /*1b10*/  SYNCS.ARRIVE.TRANS64.A1T0 RZ, [R0+URZ+0x1c0], RZ ;  /* 0x0001c0ff00ff79a7 */ /* 0x0003e800081000ff */
[----:B------:R-:W-:-:S04]  /*1b20*/  ISETP.NE.AND P0, PT, R9, 0x2, PT ;  /* 0x000000020900780c */ /* 0x000fc80003f05270 */
[----:B------:R-:W-:Y:S02]  /*1b30*/  SEL R9, R9, RZ, P0 ;  /* 0x000000ff09097207 */ /* 0x000fe40000000000 */
[----:B-1----:R-:W-:-:S04]  /*1b40*/  SEL R0, RZ, 0x1, P0 ;  /* 0x00000001ff007807 */ /* 0x002fc80000000000 */
[----:B------:R-:W-:-:S07]  /*1b50*/  LOP3.LUT R8, R8, R0, RZ, 0x3c, !PT ;  /* 0x0000000008087212 */ /* 0x000fce00078e3cff */
.L_x_24:
[----:B------:R-:W-:Y:S01]  /*1b60*/  ULEA UR4, UR5, UR13, 0x3 ;  /* 0x0000000d05047291 */ /* 0x000fe2000f8e18ff */
[----:B------:R-:W-:Y:S01]  /*1b70*/  SHF.L.U32 R0, R12, 0x1f, RZ ;  /* 0x0000001f0c007819 */ /* 0x000fe200000006ff */
[----:B------:R-:W-:Y:S02]  /*1b80*/  UISETP.GE.U32.AND UP0, UPT, UR45, 0x3f, UPT ;  /* 0x0000003f2d00788c */ /* 0x000fe4000bf06070 */
[----:B------:R-:W-:Y:S02]  /*1b90*/  USHF.L.U32 UR35, UR30, 0x6, URZ ;  /* 0x000000061e237899 */ /* 0x000fe400080006ff */
[----:B------:R-:W-:Y:S01]  /*1ba0*/  ULEA UR19, UR31, UR44, 0x7 ;  /* 0x0000002c1f137291 */ /* 0x000fe2000f8e38ff */
[----:B------:R-:W-:Y:S02]  /*1bb0*/  UMOV UR6, URZ ;  /* 0x000000ff00067c82 */ /* 0x000fe40008000000 */
[----:B------:R1:W3:Y:S02]  /*1bc0*/  SYNCS.PHASECHK.TRANS64.TRYWAIT P0, [UR4+0x88], R0 ;  /* 0x00008800ff0075a7 */ /* 0x0002e40008001104 */
[----:B------:R-:W-:Y:S07]  /*1bd0*/  BRA.U !UP0, `(.L_x_26) ;  /* 0x0000000108b87547 */ /* 0x000fee000b800000 */
[----:B------:R-:W-:Y:S01]  /*1be0*/  UMOV UR10, URZ ;  /* 0x000000ff000a7c82 */ /* 0x000fe20008000000 */
[----:B------:R-:W-:-:S05]  /*1bf0*/  UMOV UR4, UR5 ;  /* 0x0000000500047c82 */ /* 0x000fca0008000000 */
.L_x_32:
[----:B------:R-:W-:Y:S01]  /*1c00*/  ULEA UR33, UR4, UR13, 0x3 ;  /* 0x0000000d04217291 */ /* 0x000fe2000f8e18ff */
[----:B---3--:R-:W-:Y:S01]  /*1c10*/  @!P3 MOV R2, 0x3000 ;  /* 0x000030000002b802 */ /* 0x008fe20000000f00 */
[----:B-1-34-:R-:W-:Y:S10]  /*1c20*/  @P0 BRA `(.L_x_27) ;  /* 0x00000000000c0947 */ /* 0x01aff40003800000 */
[----:B------:R-:W-:-:S04]  /*1c30*/  SHF.L.U32 R3, R12, 0x1f, RZ ;  /* 0x0000001f0c037819 */ /* 0x000fc800000006ff */
[----:B------:R-:W3:Y:S02]  /*1c40*/  SYNCS.PHASECHK.TRANS64.TRYWAIT P0, [UR33+0x88], R3 ;  /* 0x00008803ff0075a7 */ /* 0x000ee40008001121 */
[----:B---3--:R-:W-:Y:S05]  /*1c50*/  @!P0 BRA `(.L_x_28) ;  /* 0x0000007000ac8947 */ /* 0x008fea0003800000 */
.L_x_27:
[----:B------:R3:W-:Y:S01]  /*1c60*/  @!P3 SYNCS.ARRIVE.TRANS64 RZ, [UR33], R2 ;  /* 0x00000002ffffb9a7 */ /* 0x0007e20008000021 */
[----:B------:R-:W-:-:S04]  /*1c70*/  ULOP3.LUT UR5, UR24, 0x2, URZ, 0xfc, !UPT ;  /* 0x0000000218057892 */ /* 0x000fc8000f8efcff */
[----:B------:R-:W-:-:S09]  /*1c80*/  UISETP.NE.AND UP0, UPT, UR5, 0x2, UPT ;  /* 0x000000020500788c */ /* 0x000fd2000bf05270 */
[----:B------:R-:W-:Y:S05]  /*1c90*/  BRA.U UP0, `(.L_x_29) ;  /* 0x0000000100047547 */ /* 0x000fea000b800000 */
[----:B--2---:R-:W-:Y:S05]  /*1ca0*/  BPT.TRAP 0x1 ;  /* 0x000000040000795c */ /* 0x004fea0000300000 */
.L_x_29:
[----:B------:R-:W-:Y:S04]  /*1cb0*/  BSSY.RECONVERGENT B0, `(.L_x_30) ;  /* 0x0000003000007945 */ /* 0x000fe80003800200 */
[----:B------:R-:W-:Y:S05]  /*1cc0*/  @P2 BRA `(.L_x_31) ;  /* 0x0000000000042947 */ /* 0x000fea0003800000 */
[----:B--2---:R-:W-:Y:S05]  /*1cd0*/  BPT.TRAP 0x1 ;  /* 0x000000040000795c */ /* 0x004fea0000300000 */
.L_x_31:
[----:B--2---:R-:W-:Y:S05]  /*1ce0*/  BSYNC.RECONVERGENT B0 ;  /* 0x0000000000007941 */ /* 0x004fea0003800200 */
.L_x_30:
[----:B------:R-:W-:Y:S02]  /*1cf0*/  UIADD3 UR5, UPT, UPT, UR4, 0x1, URZ ;  /* 0x0000000104057890 */ /* 0x000fe4000fffe0ff */
[----:B------:R-:W-:Y:S02]  /*1d00*/  USHF.L.U32 UR34, UR10, 0x5, URZ ;  /* 0x000000050a227899 */ /* 0x000fe400080006ff */
[----:B------:R-:W-:Y:S02]  /*1d10*/  UISETP.NE.AND UP0, UPT, UR5, 0x11, UPT ;  /* 0x000000110500788c */ /* 0x000fe4000bf05270 */
[----:B------:R-:W-:Y:S02]  /*1d20*/  UIADD3 UR10, UPT, UPT, UR10, 0x1, URZ ;  /* 0x000000010a0a7890 */ /* 0x000fe4000fffe0ff */
[----:B------:R-:W-:Y:S02]  /*1d30*/  USEL UR7, URZ, 0x1, UP0 ;  /* 0x00000001ff077887 */ /* 0x000fe40008000000 */
[----:B------:R-:W-:-:S02]  /*1d40*/  USEL UR5, UR5, URZ, UP0 ;  /* 0x000000ff05057287 */ /* 0x000fc40008000000 */
[----:B------:R-:W-:Y:S02]  /*1d50*/  ULEA UR32, UR4, UR13, 0xc ;  /* 0x0000000d04207291 */ /* 0x000fe4000f8e60ff */
[----:B------:R-:W-:Y:S01]  /*1d60*/  ULEA UR6, UR5, UR13, 0x3 ;  /* 0x0000000d05067291 */ /* 0x000fe2000f8e18ff */
[----:B------:R-:W-:Y:S01]  /*1d70*/  LOP3.LUT R12, R12, UR7, RZ, 0x3c, !PT ;  /* 0x000000070c0c7c12 */ /* 0x000fe2000f8e3cff */
[----:B------:R-:W-:Y:S02]  /*1d80*/  UIADD3 UR8, UP1, UPT, UR28, 0x80, URZ ;  /* 0x000000801c087890 */ /* 0x000fe4000ff3e0ff */
[----:B------:R-:W-:Y:S01]  /*1d90*/  UIADD3 UR32, UPT, UPT, UR32, 0x4600, URZ ;  /* 0x0000460020207890 */ /* 0x000fe2000fffe0ff */
[----:B-1----:R-:W-:Y:S01]  /*1da0*/  SHF.L.U32 R0, R12, 0x1f, RZ ;  /* 0x0000001f0c007819 */ /* 0x002fe200000006ff */
[----:B------:R-:W-:Y:S02]  /*1db0*/  UIADD3.X UR9, UPT, UPT, URZ, UR29, URZ, UP1, !UPT ;  /* 0x0000001dff097290 */ /* 0x000fe40008ffe4ff */
[----:B------:R-:W-:Y:S01]  /*1dc0*/  ULEA UR16, UR4, UR25, 0xd ;  /* 0x0000001904107291 */ /* 0x000fe2000f8e68ff */
[----:B------:R4:W1:Y:S01]  /*1dd0*/  SYNCS.PHASECHK.TRANS64.TRYWAIT P0, [UR6+0x88], R0 ;  /* 0x00008800ff0075a7 */ /* 0x0008620008001106 */
[----:B------:R-:W-:Y:S01]  /*1de0*/  UIADD3 UR6, UP0, UPT, UR28, 0x180, URZ ;  /* 0x000001801c067890 */ /* 0x000fe2000ff1e0ff */
[----:B------:R-:W-:Y:S01]  /*1df0*/  UMOV UR14, 0x0 ;  /* 0x00000000000e7882 */ /* 0x000fe20000000000 */
[----:B------:R-:W-:-:S02]  /*1e00*/  UMOV UR15, 0x10000000 ;  /* 0x10000000000f7882 */ /* 0x000fc40000000000 */
[----:B------:R-:W-:Y:S01]  /*1e10*/  UIADD3.X UR7, UPT, UPT, URZ, UR29, URZ, UP0, !UPT ;  /* 0x0000001dff077290 */ /* 0x000fe200087fe4ff */
[----:B------:R-:W-:Y:S01]  /*1e20*/  UTMALDG.3D [UR32], [UR8], desc[UR14] ;  /* 0x00000e20080075b4 */ /* 0x000fe20008011000 */
[----:B------:R-:W-:Y:S01]  /*1e30*/  UISETP.NE.AND UP0, UPT, UR10, UR21, UPT ;  /* 0x000000150a00728c */ /* 0x000fe2000bf05270 */
[----:B------:R-:W-:Y:S01]  /*1e40*/  UMOV UR4, 0xf0000 ;  /* 0x000f000000047882 */ /* 0x000fe20000000000 */
[----:B------:R-:W-:Y:S01]  /*1e50*/  UMOV UR20, UR36 ;  /* 0x0000002400147c82 */ /* 0x000fe20008000000 */
[----:B------:R-:W-:Y:S01]  /*1e60*/  UMOV UR17, UR33 ;  /* 0x0000002100117c82 */ /* 0x000fe20008000000 */
[----:B------:R-:W-:-:S03]  /*1e70*/  UMOV UR18, UR34 ;  /* 0x0000002200127c82 */ /* 0x000fc60008000000 */
[----:B------:R2:W-:Y:S02]  /*1e80*/  UTMALDG.3D.MULTICAST [UR16], [UR6], UR4, desc[UR14] ;  /* 0x00000e10060073b4 */ /* 0x0005e40008011804 */
[----:B--2---:R-:W-:Y:S01]  /*1e90*/  UMOV UR6, UR21 ;  /* 0x0000001500067c82 */ /* 0x004fe20008000000 */
[----:B------:R-:W-:Y:S01]  /*1ea0*/  UMOV UR4, UR5 ;  /* 0x0000000500047c82 */ /* 0x000fe20008000000 */
[----:B------:R-:W-:Y:S05]  /*1eb0*/  BRA.U UP0, `(.L_x_32) ;  /* 0xfffffffd00507547 */ /* 0x000fea000b83ffff */
.L_x_26:
[----:B------:R-:W-:Y:S01]  /*1ec0*/  ULEA UR4, UR5, UR13, 0x3 ;  /* 0x0000000d05047291 */ /* 0x000fe2000f8e18ff */
[----:B-1--4-:R-:W-:Y:S01]  /*1ed0*/  SHF.L.U32 R0, R12, 0x1f, RZ ;  /* 0x0000001f0c007819 */ /* 0x012fe200000006ff */
[----:B------:R-:W-:Y:S01]  /*1ee0*/  @!P1 SYNCS.ARRIVE.TRANS64.A1T0 RZ, [UR13+0x158], RZ ;  /* 0x000158ffffff99a7 */ /* 0x000fe2000810000d */
[----:B------:R-:W-:-:S06]  /*1ef0*/  UISETP.GT.AND UP0, UPT, UR41, UR40, UPT ;  /* 0x000000282900728c */ /* 0x000fcc000bf04270 */
[----:B---3--:R1:W3:Y:S03]  /*1f00*/  SYNCS.PHASECHK.TRANS64.TRYWAIT P0, [UR4+0x88], R0 ;  /* 0x00008800ff0075a7 */ /* 0x0082e60008001104 */
[----:B------:R-:W-:Y:S05]  /*1f10*/  BRA.U !UP0, `(.L_x_33) ;  /* 0x0000000108bc7547 */ /* 0x000fea000b800000 */
[----:B------:R-:W-:Y:S01]  /*1f20*/  UIADD3 UR26, UPT, UPT, UR43, UR6, URZ ;  /* 0x000000062b1a7290 */ /* 0x000fe2000fffe0ff */
[----:B------:R-:W-:-:S11]  /*1f30*/  UMOV UR4, UR5 ;  /* 0x0000000500047c82 */ /* 0x000fd60008000000 */
.L_x_39:
[----:B------:R-:W-:Y:S01]  /*1f40*/  ULEA UR9, UR4, UR13, 0x3 ;  /* 0x0000000d04097291 */ /* 0x000fe2000f8e18ff */
[----:B---3--:R-:W-:Y:S01]  /*1f50*/  @!P3 MOV R2, 0x3000 ;  /* 0x000030000002b802 */ /* 0x008fe20000000f00 */
[----:B-1-3--:R-:W-:Y:S10]  /*1f60*/  @P0 BRA `(.L_x_34) ;  /* 0x00000000000c0947 */ /* 0x00aff40003800000 */
[----:B------:R-:W-:-:S04]  /*1f70*/  SHF.L.U32 R3, R12, 0x1f, RZ ;  /* 0x0000001f0c037819 */ /* 0x000fc800000006ff */
[----:B------:R-:W3:Y:S02]  /*1f80*/  SYNCS.PHASECHK.TRANS64.TRYWAIT P0, [UR9+0x88], R3 ;  /* 0x00008803ff0075a7 */ /* 0x000ee40008001109 */
[----:B---3--:R-:W-:Y:S05]  /*1f90*/  @!P0 BRA `(.L_x_35) ;  /* 0x0000006c00f48947 */ /* 0x008fea0003800000 */
.L_x_34:
[----:B------:R3:W-:Y:S01]  /*1fa0*/  @!P3 SYNCS.ARRIVE.TRANS64 RZ, [UR9], R2 ;  /* 0x00000002ffffb9a7 */ /* 0x0007e20008000009 */
[----:B------:R-:W-:-:S04]  /*1fb0*/  ULOP3.LUT UR5, UR24, 0x2, URZ, 0xfc, !UPT ;  /* 0x0000000218057892 */ /* 0x000fc8000f8efcff */
[----:B------:R-:W-:-:S09]  /*1fc0*/  UISETP.NE.AND UP0, UPT, UR5, 0x2, UPT ;  /* 0x000000020500788c */ /* 0x000fd2000bf05270 */
[----:B------:R-:W-:Y:S05]  /*1fd0*/  BRA.U UP0, `(.L_x_36) ;  /* 0x0000000100047547 */ /* 0x000fea000b800000 */
[----:B--2---:R-:W-:Y:S05]  /*1fe0*/  BPT.TRAP 0x1 ;  /* 0x000000040000795c */ /* 0x004fea0000300000 */
.L_x_36:
[----:B------:R-:W-:Y:S04]  /*1ff0*/  BSSY.RECONVERGENT B0, `(.L_x_37) ;  /* 0x0000003000007945 */ /* 0x000fe80003800200 */
[----:B------:R-:W-:Y:S05]  /*2000*/  @P2 BRA `(.L_x_38) ;  /* 0x0000000000042947 */ /* 0x000fea0003800000 */
[----:B--2---:R-:W-:Y:S05]  /*2010*/  BPT.TRAP 0x1 ;  /* 0x000000040000795c */ /* 0x004fea0000300000 */
.L_x_38:
[----:B--2---:R-:W-:Y:S05]  /*2020*/  BSYNC.RECONVERGENT B0 ;  /* 0x0000000000007941 */ /* 0x004fea0003800200 */
.L_x_37:
[----:B------:R-:W-:Y:S02]  /*2030*/  UIADD3 UR5, UPT, UPT, UR4, 0x1, URZ ;  /* 0x0000000104057890 */ /* 0x000fe4000fffe0ff */
[----:B------:R-:W-:Y:S02]  /*2040*/  UIADD3 UR14, UP1, UPT, UR28, 0x80, URZ ;  /* 0x000000801c0e7890 */ /* 0x000fe4000ff3e0ff */
[----:B------:R-:W-:Y:S02]  /*2050*/  UISETP.NE.AND UP0, UPT, UR5, 0x11, UPT ;  /* 0x000000110500788c */ /* 0x000fe4000bf05270 */
[----:B------:R-:W-:Y:S02]  /*2060*/  USHF.L.U32 UR10, UR6, 0x5, URZ ;  /* 0x00000005060a7899 */ /* 0x000fe400080006ff */
[----:B------:R-:W-:Y:S02]  /*2070*/  USEL UR8, URZ, 0x1, UP0 ;  /* 0x00000001ff087887 */ /* 0x000fe40008000000 */
[----:B------:R-:W-:-:S02]  /*2080*/  USEL UR5, UR5, URZ, UP0 ;  /* 0x000000ff05057287 */ /* 0x000fc40008000000 */
[----:B------:R-:W-:Y:S02]  /*2090*/  UIADD3 UR22, UP0, UPT, UR28, 0x180, URZ ;  /* 0x000001801c167890 */ /* 0x000fe4000ff1e0ff */
[----:B------:R-:W-:Y:S01]  /*20a0*/  LOP3.LUT R12, R12, UR8, RZ, 0x3c, !PT ;  /* 0x000000080c0c7c12 */ /* 0x000fe2000f8e3cff */
[----:B------:R-:W-:Y:S02]  /*20b0*/  ULEA UR8, UR4, UR13, 0xc ;  /* 0x0000000d04087291 */ /* 0x000fe4000f8e60ff */
[----:B------:R-:W-:Y:S01]  /*20c0*/  ULEA UR7, UR5, UR13, 0x3 ;  /* 0x0000000d05077291 */ /* 0x000fe2000f8e18ff */
[----:B-1----:R-:W-:Y:S01]  /*20d0*/  SHF.L.U32 R0, R12, 0x1f, RZ ;  /* 0x0000001f0c007819 */ /* 0x002fe200000006ff */
[----:B------:R-:W-:Y:S02]  /*20e0*/  UIADD3 UR8, UPT, UPT, UR8, 0x4600, URZ ;  /* 0x0000460008087890 */ /* 0x000fe4000fffe0ff */
[----:B------:R-:W-:Y:S02]  /*20f0*/  UIADD3.X UR15, UPT, UPT, URZ, UR29, URZ, UP1, !UPT ;  /* 0x0000001dff0f7290 */ /* 0x000fe40008ffe4ff */
[----:B------:R-:W-:-:S02]  /*2100*/  ULEA UR16, UR4, UR25, 0xd ;  /* 0x0000001904107291 */ /* 0x000fc4000f8e68ff */
[----:B------:R-:W-:Y:S01]  /*2110*/  UIADD3.X UR23, UPT, UPT, URZ, UR29, URZ, UP0, !UPT ;  /* 0x0000001dff177290 */ /* 0x000fe200087fe4ff */
[----:B------:R4:W1:Y:S01]  /*2120*/  SYNCS.PHASECHK.TRANS64.TRYWAIT P0, [UR7+0x88], R0 ;  /* 0x00008800ff0075a7 */ /* 0x0008620008001107 */
[----:B------:R-:W-:Y:S01]  /*2130*/  UMOV UR30, 0x0 ;  /* 0x00000000001e7882 */ /* 0x000fe20000000000 */
[----:B------:R-:W-:Y:S01]  /*2140*/  UMOV UR31, 0x10000000 ;  /* 0x10000000001f7882 */ /* 0x000fe20000000000 */
[----:B------:R-:W-:Y:S01]  /*2150*/  UMOV UR11, UR35 ;  /* 0x00000023000b7c82 */ /* 0x000fe20008000000 */
[----:B------:R-:W-:Y:S01]  /*2160*/  UMOV UR12, UR36 ;  /* 0x00000024000c7c82 */ /* 0x000fe20008000000 */
[----:B------:R-:W-:Y:S01]  /*2170*/  UMOV UR7, 0xf0000 ;  /* 0x000f000000077882 */ /* 0x000fe20000000000 */
[----:B------:R-:W-:Y:S01]  /*2180*/  UMOV UR20, UR36 ;  /* 0x0000002400147c82 */ /* 0x000fe20008000000 */
[----:B------:R-:W-:Y:S01]  /*2190*/  UMOV UR17, UR9 ;  /* 0x0000000900117c82 */ /* 0x000fe20008000000 */
[----:B------:R-:W-:Y:S01]  /*21a0*/  UMOV UR18, UR10 ;  /* 0x0000000a00127c82 */ /* 0x000fe20008000000 */
[----:B------:R4:W-:Y:S01]  /*21b0*/  UTMALDG.3D [UR8], [UR14], desc[UR30] ;  /* 0x00001e080e0075b4 */ /* 0x0009e20008011000 */
[----:B------:R-:W-:Y:S01]  /*21c0*/  UIADD3 UR6, UPT, UPT, UR6, 0x1, URZ ;  /* 0x0000000106067890 */ /* 0x000fe2000fffe0ff */
[----:B------:R-:W-:-:S03]  /*21d0*/  UMOV UR4, UR5 ;  /* 0x0000000500047c82 */ /* 0x000fc60008000000 */
[----:B------:R-:W-:Y:S01]  /*21e0*/  UISETP.NE.AND UP0, UPT, UR6, UR26, UPT ;  /* 0x0000001a0600728c */ /* 0x000fe2000bf05270 */
[----:B------:R4:W-:Y:S08]  /*21f0*/  UTMALDG.3D.MULTICAST [UR16], [UR22], UR7, desc[UR30] ;  /* 0x00001e10160073b4 */ /* 0x0009f00008011807 */
[----:B----4-:R-:W-:Y:S05]  /*2200*/  BRA.U UP0, `(.L_x_39) ;  /* 0xfffffffd004c7547 */ /* 0x010fea000b83ffff */
.L_x_33:
[C---:B------:R-:W-:Y:S01]  /*2210*/  LEA R3, R11.reuse, UR13, 0x3 ;  /* 0x0000000d0b037c11 */ /* 0x040fe2000f8e18ff */
[----:B------:R-:W-:Y:S01]  /*2220*/  NOP ;  /* 0x0000000000007918 */ /* 0x000fe20000000000 */
[----:B-1----:R-:W-:Y:S02]  /*2230*/  SHF.L.U32 R0, R10, 0x1f, RZ ;  /* 0x0000001f0a007819 */ /* 0x002fe400000006ff */
[----:B------:R-:W-:Y:S02]  /*2240*/  LEA R4, R11, UR13, 0x4 ;  /* 0x0000000d0b047c11 */ /* 0x000fe4000f8e20ff */
[----:B---3--:R-:W1:Y:S02]  /*2250*/  SYNCS.PHASECHK.TRANS64.TRYWAIT P0, [R3+URZ+0x160], R0 ;  /* 0x00016000030075a7 */ /* 0x008e6400080011ff */
[----:B-1----:R-:W-:Y:S05]  /*2260*/  @!P0 BRA `(.L_x_40) ;  /* 0x0000006c00588947 */ /* 0x002fea0003800000 */
.L_x_155:
[----:B------:R-:W3:Y:S01]  /*2270*/  LDS.128 R4, [R4+0x1f0] ;  /* 0x0001f00004047984 */ /* 0x000ee20000000c00 */
[----:B------:R-:W-:Y:S01]  /*2280*/  UISETP.GE.AND UP0, UPT, UR42, 0x1, UPT ;  /* 0x000000012a00788c */ /* 0x000fe2000bf06270 */
[----:B------:R-:W-:Y:S01]  /*2290*/  @!PT LDS RZ, [RZ] ;  /* 0x00000000fffff984 */ /* 0x000fe20000000800 */
[----:B------:R-:W-:Y:S01]  /*22a0*/  @!PT LDS RZ, [RZ] ;  /* 0x00000000fffff984 */ /* 0x000fe20000000800 */
[----:B------:R-:W-:Y:S01]  /*22b0*/  @!PT LDS RZ, [RZ] ;  /* 0x00000000fffff984 */ /* 0x000fe20000000800 */
[----:B------:R-:W-:Y:S01]  /*22c0*/  @!PT LDS RZ, [RZ] ;  /* 0x00000000fffff984 */ /* 0x000fe20000000800 */
[----:B------:R4:W-:Y:S06]  /*22d0*/  MEMBAR.ALL.CTA ;  /* 0x0000000000007992 */ /* 0x0009ec0000008000 */
[----:B----4-:R-:W4:Y:S01]  /*22e0*/  FENCE.VIEW.ASYNC.S ;  /* 0x00000000000073c6 */ /* 0x010f220000000000 */
[----:B---3--:R-:W-:-:S13]  /*22f0*/  LOP3.LUT P0, RZ, R6, 0x1, RZ, 0xc0, !PT ;  /* 0x0000000106ff7812 */ /* 0x008fda000780c0ff */
[----:B----4-:R-:W-:Y:S01]  /*2300*/  VOTEU.ANY UP1, P0 ;  /* 0x0000000000ff7886 */ /* 0x010fe20000020100 */
[----:B------:R-:W-:-:S13]  /*2310*/  PLOP3.LUT P0, PT, PT, PT, UP1, 0x80, 0x8 ;  /* 0x000000000008781c */ /* 0x000fda0003f0f018 */
[----:B-1----:R-:W-:Y:S02]  /*2320*/  @P0 LOP3.LUT R0, R5, 0xffff, RZ, 0xc0, !PT ;  /* 0x0000ffff05000812 */ /* 0x002fe400078ec0ff */
[----:B------:R-:W-:Y:S02]  /*2330*/  @P0 MOV R2, R4 ;  /* 0x0000000400020202 */ /* 0x000fe40000000f00 */
[----:B------:R-:W-:Y:S01]  /*2340*/  @P0 R2UR UR6, R0 ;  /* 0x00000000000602ca */ /* 0x000fe200000e0000 */
[----:B------:R-:W-:Y:S01]  /*2350*/  VIADD R0, R3, 0x170 ;  /* 0x0000017003007836 */ /* 0x000fe20000000000 */
[----:B------:R-:W-:Y:S02]  /*2360*/  @P0 SHF.R.U32.HI R4, RZ, 0x10, R5 ;  /* 0x00000010ff040819 */ /* 0x000fe40000011605 */
[----:B------:R-:W-:Y:S02]  /*2370*/  @P0 R2UR UR7, R2 ;  /* 0x00000000020702ca */ /* 0x000fe400000e0000 */
[----:B------:R-:W-:-:S02]  /*2380*/  PRMT R0, RZ, 0x654, R0 ;  /* 0x00000654ff007816 */ /* 0x000fc40000000000 */
[----:B------:R-:W-:Y:S02]  /*2390*/  @P0 R2UR UR4, R4 ;  /* 0x00000000040402ca */ /* 0x000fe400000e0000 */
[----:B------:R1:W-:Y:S03]  /*23a0*/  SYNCS.ARRIVE.TRANS64.RED.A1T0 RZ, [R0+URZ], RZ ;  /* 0x000000ff00ff79a7 */ /* 0x0003e600081004ff */
[----:B------:R-:W-:-:S04]  /*23b0*/  @UP1 UMOV UR27, UR6 ;  /* 0x00000006001b1c82 */ /* 0x000fc80008000000 */
[----:B------:R-:W-:-:S04]  /*23c0*/  @UP1 UMOV UR37, UR7 ;  /* 0x0000000700251c82 */ /* 0x000fc80008000000 */
[----:B------:R-:W-:Y:S01]  /*23d0*/  @UP1 UMOV UR36, UR4 ;  /* 0x0000000400241c82 */ /* 0x000fe20008000000 */
[----:B------:R-:W-:Y:S05]  /*23e0*/  BRA.U !UP0, `(.L_x_41) ;  /* 0x0000000108d47547 */ /* 0x000fea000b800000 */
[----:B------:R-:W2:Y:S01]  /*23f0*/  LDCU.128 UR16, c[0x0][0xb10] ;  /* 0x00016200ff1077ac */ /* 0x000ea20008000c00 */
[----:B------:R-:W3:Y:S01]  /*2400*/  LDCU UR12, c[0x0][0xb20] ;  /* 0x00016400ff0c77ac */ /* 0x000ee20008000800 */
[----:B------:R-:W4:Y:S01]  /*2410*/  LDCU UR20, c[0x0][0xb0c] ;  /* 0x00016180ff1477ac */ /* 0x000f220008000800 */
[----:B------:R-:W1:Y:S01]  /*2420*/  LDCU.64 UR8, c[0x0][0xb28] ;  /* 0x00016500ff0877ac */ /* 0x000e620008000a00 */
[----:B------:R-:W-:Y:S02]  /*2430*/  UISETP.NE.AND UP3, UPT, UR42, 0x1, UPT ;  /* 0x000000012a00788c */ /* 0x000fe4000bf65270 */
[----:B--2---:R-:W-:Y:S02]  /*2440*/  UIMAD.WIDE.U32 UR10, UR38, UR19, URZ ;  /* 0x00000013260a72a5 */ /* 0x004fe4000f8e00ff */
[----:B------:R-:W-:Y:S02]  /*2450*/  UIMAD.WIDE.U32 UR6, UR39, UR16, URZ ;  /* 0x00000010270672a5 */ /* 0x000fe4000f8e00ff */
[----:B------:R-:W-:-:S02]  /*2460*/  UISETP.NE.AND UP0, UPT, UR18, 0x1, UPT ;  /* 0x000000011200788c */ /* 0x000fc4000bf05270 */
[----:B------:R-:W-:Y:S01]  /*2470*/  UIMAD.WIDE.U32 UR22, UR27, UR19, URZ ;  /* 0x000000131b1672a5 */ /* 0x000fe2000f8e00ff */
[----:B------:R-:W-:Y:S02]  /*2480*/  UMOV UR10, UR11 ;  /* 0x0000000b000a7c82 */ /* 0x000fe40008000000 */
[----:B------:R-:W-:Y:S01]  /*2490*/  UMOV UR6, UR7 ;  /* 0x0000000700067c82 */ /* 0x000fe20008000000 */
[----:B---3--:R-:W-:Y:S02]  /*24a0*/  USHF.R.U32.HI UR10, URZ, UR12, UR10 ;  /* 0x0000000cff0a7299 */ /* 0x008fe4000801160a */
[----:B------:R-:W-:Y:S02]  /*24b0*/  USHF.R.U32.HI UR7, URZ, UR17, UR6 ;  /* 0x00000011ff077299 */ /* 0x000fe40008011606 */
[----:B----4-:R-:W-:Y:S02]  /*24c0*/  UISETP.NE.AND UP2, UPT, UR20, 0x1, UPT ;  /* 0x000000011400788c */ /* 0x010fe4000bf45270 */
[----:B------:R-:W-:-:S02]  /*24d0*/  USEL UR6, UR38, UR10, !UP0 ;  /* 0x0000000a26067287 */ /* 0x000fc4000c000000 */
[----:B------:R-:W-:Y:S02]  /*24e0*/  USEL UR7, UR39, UR7, !UP2 ;  /* 0x0000000727077287 */ /* 0x000fe4000d000000 */
[----:B-1----:R-:W-:Y:S01]  /*24f0*/  UIMAD.WIDE.U32 UR10, UR6, UR8, URZ ;  /* 0x00000008060a72a5 */ /* 0x002fe2000f8e00ff */
[----:B------:R-:W-:Y:S01]  /*2500*/  UMOV UR4, UR23 ;  /* 0x0000001700047c82 */ /* 0x000fe20008000000 */
[----:B------:R-:W-:Y:S02]  /*2510*/  UIMAD.WIDE.U32 UR14, UR37, UR16, URZ ;  /* 0x00000010250e72a5 */ /* 0x000fe4000f8e00ff */
[----:B------:R-:W-:-:S03]  /*2520*/  UIMAD.WIDE.U32 UR22, UR7, UR8, URZ ;  /* 0x00000008071672a5 */ /* 0x000fc6000f8e00ff */
[----:B------:R-:W-:Y:S01]  /*2530*/  UMOV UR10, UR11 ;  /* 0x0000000b000a7c82 */ /* 0x000fe20008000000 */
[----:B------:R-:W-:Y:S02]  /*2540*/  USHF.R.U32.HI UR4, URZ, UR12, UR4 ;  /* 0x0000000cff047299 */ /* 0x000fe40008011604 */
[----:B------:R-:W-:Y:S01]  /*2550*/  @UP3 USHF.R.U32.HI UR6, URZ, UR9, UR10 ;  /* 0x00000009ff063299 */ /* 0x000fe2000801160a */
[----:B------:R-:W-:Y:S01]  /*2560*/  UMOV UR14, UR15 ;  /* 0x0000000f000e7c82 */ /* 0x000fe20008000000 */
[----:B------:R-:W-:Y:S01]  /*2570*/  UMOV UR22, UR23 ;  /* 0x0000001700167c82 */ /* 0x000fe20008000000 */
[----:B------:R-:W-:Y:S02]  /*2580*/  USHF.R.U32.HI UR17, URZ, UR17, UR14 ;  /* 0x00000011ff117299 */ /* 0x000fe4000801160e */
[----:B------:R-:W-:Y:S02]  /*2590*/  USEL UR4, UR27, UR4, !UP0 ;  /* 0x000000041b047287 */ /* 0x000fe4000c000000 */
[----:B------:R-:W-:-:S02]  /*25a0*/  @UP3 USHF.R.U32.HI UR7, URZ, UR9, UR22 ;  /* 0x00000009ff073299 */ /* 0x000fc40008011616 */
[----:B------:R-:W-:Y:S02]  /*25b0*/  UIMAD UR10, UR42, UR6, URZ ;  /* 0x000000062a0a72a4 */ /* 0x000fe4000f8e02ff */
[----:B------:R-:W-:Y:S02]  /*25c0*/  USEL UR6, UR37, UR17, !UP2 ;  /* 0x0000001125067287 */ /* 0x000fe4000d000000 */
[----:B------:R-:W-:Y:S02]  /*25d0*/  UIMAD UR12, UR42, UR7, URZ ;  /* 0x000000072a0c72a4 */ /* 0x000fe4000f8e02ff */
[----:B------:R-:W-:Y:S02]  /*25e0*/  UISETP.GE.AND UP0, UPT, UR4, UR10, UPT ;  /* 0x0000000a0400728c */ /* 0x000fe4000bf06270 */
[----:B------:R-:W-:Y:S02]  /*25f0*/  UIMAD.WIDE.U32 UR10, UR4, UR8, URZ ;  /* 0x00000008040a72a5 */ /* 0x000fe4000f8e00ff */
[----:B------:R-:W-:-:S02]  /*2600*/  UISETP.GE.OR UP0, UPT, UR6, UR12, UP0 ;  /* 0x0000000c0600728c */ /* 0x000fc40008706670 */
[----:B------:R-:W-:Y:S02]  /*2610*/  UIMAD.WIDE.U32 UR14, UR6, UR8, URZ ;  /* 0x00000008060e72a5 */ /* 0x000fe4000f8e00ff */
[----:B------:R-:W-:Y:S01]  /*2620*/  UIADD3 UR12, UPT, UPT, -UR6, URZ, URZ ;  /* 0x000000ff060c7290 */ /* 0x000fe2000fffe1ff */
[----:B------:R-:W-:Y:S01]  /*2630*/  UMOV UR10, UR11 ;  /* 0x0000000b000a7c82 */ /* 0x000fe20008000000 */
[----:B------:R-:W-:Y:S02]  /*2640*/  UIADD3 UR11, UPT, UPT, -UR4, URZ, URZ ;  /* 0x000000ff040b7290 */ /* 0x000fe4000fffe1ff */
[----:B------:R-:W-:-:S03]  /*2650*/  USHF.R.U32.HI UR10, URZ, UR9, UR10 ;  /* 0x00000009ff0a7299 */ /* 0x000fc6000801160a */
[----:B------:R-:W-:Y:S01]  /*2660*/  @!UP0 UMOV UR8, UR15 ;  /* 0x0000000f00088c82 */ /* 0x000fe20008000000 */
[----:B------:R-:W-:Y:S02]  /*2670*/  UIMAD UR11, UR18, UR11, UR27 ;  /* 0x0000000b120b72a4 */ /* 0x000fe4000f8e021b */
[----:B------:R-:W-:Y:S02]  /*2680*/  USEL UR10, UR4, UR10, !UP3 ;  /* 0x0000000a040a7287 */ /* 0x000fe4000d800000 */
[----:B------:R-:W-:Y:S02]  /*2690*/  @!UP0 USHF.R.U32.HI UR8, URZ, UR9, UR8 ;  /* 0x00000009ff088299 */ /* 0x000fe40008011608 */
[----:B------:R-:W-:Y:S02]  /*26a0*/  UIADD3 UR9, UPT, UPT, -UR10, URZ, URZ ;  /* 0x000000ff0a097290 */ /* 0x000fe4000fffe1ff */
[----:B------:R-:W-:Y:S02]  /*26b0*/  @!UP0 USEL UR8, UR6, UR8, !UP3 ;  /* 0x0000000806088287 */ /* 0x000fe4000d800000 */
[----:B------:R-:W-:-:S02]  /*26c0*/  UIMAD UR9, UR42, UR9, UR4 ;  /* 0x000000092a0972a4 */ /* 0x000fc4000f8e0204 */
[----:B------:R-:W-:Y:S02]  /*26d0*/  @!UP0 UIADD3 UR10, UPT, UPT, UR10, -UR8, URZ ;  /* 0x800000080a0a8290 */ /* 0x000fe4000fffe0ff */
[----:B------:R-:W-:Y:S02]  /*26e0*/  @!UP0 UIMAD UR8, UR9, UR7, UR8 ;  /* 0x00000007090882a4 */ /* 0x000fe4000f8e0208 */
[----:B------:R-:W-:Y:S02]  /*26f0*/  @!UP0 UIMAD UR4, UR42, UR10, UR6 ;  /* 0x0000000a2a0482a4 */ /* 0x000fe4000f8e0206 */
[----:B------:R-:W-:Y:S02]  /*2700*/  UIMAD UR7, UR20, UR12, UR37 ;  /* 0x0000000c140772a4 */ /* 0x000fe4000f8e0225 */
[----:B------:R-:W-:Y:S01]  /*2710*/  UIMAD UR27, UR4, UR18, UR11 ;  /* 0x00000012041b72a4 */ /* 0x000fe2000f8e020b */
[----:B------:R-:W-:Y:S02]  /*2720*/  @!UP0 UMOV UR6, UR8 ;  /* 0x0000000800068c82 */ /* 0x000fe40008000000 */
[----:B------:R-:W-:-:S12]  /*2730*/  UIMAD UR37, UR6, UR20, UR7 ;  /* 0x00000014062572a4 */ /* 0x000fd8000f8e0207 */
.L_x_41:
[----:B------:R-:W3:Y:S02]  /*2740*/  LDCU UR4, c[0x0][0xb30] ;  /* 0x00016600ff0477ac */ /* 0x000ee40008000800 */
[----:B---3--:R-:W-:-:S09]  /*2750*/  UISETP.NE.AND UP0, UPT, UR4, 0x1, UPT ;  /* 0x000000010400788c */ /* 0x008fd2000bf05270 */
[----:B------:R-:W-:Y:S05]  /*2760*/  BRA.U UP0, `(.L_x_42) ;  /* 0x0000000100447547 */ /* 0x000fea000b800000 */
[----:B------:R-:W3:Y:S01]  /*2770*/  LDCU.128 UR16, c[0x0][0xb10] ;  /* 0x00016200ff1077ac */ /* 0x000ee20008000c00 */
[----:B------:R-:W4:Y:S01]  /*2780*/  LDCU UR10, c[0x0][0xb0c] ;  /* 0x00016180ff0a77ac */ /* 0x000f220008000800 */
[----:B------:R-:W1:Y:S01]  /*2790*/  LDCU UR11, c[0x0][0xb20] ;  /* 0x00016400ff0b77ac */ /* 0x000e620008000800 */
[----:B---3--:R-:W-:Y:S02]  /*27a0*/  UIMAD.WIDE.U32 UR8, UR37, UR16, URZ ;  /* 0x00000010250872a5 */ /* 0x008fe4000f8e00ff */
[----:B------:R-:W-:Y:S02]  /*27b0*/  UIMAD.WIDE.U32 UR6, UR27, UR19, URZ ;  /* 0x000000131b0672a5 */ /* 0x000fe4000f8e00ff */
[----:B----4-:R-:W-:Y:S02]  /*27c0*/  UISETP.NE.AND UP2, UPT, UR10, 0x1, UPT ;  /* 0x000000010a00788c */ /* 0x010fe4000bf45270 */
[----:B------:R-:W-:Y:S01]  /*27d0*/  UISETP.NE.AND UP0, UPT, UR18, 0x1, UPT ;  /* 0x000000011200788c */ /* 0x000fe2000bf05270 */
[----:B------:R-:W-:-:S02]  /*27e0*/  UMOV UR8, UR9 ;  /* 0x0000000900087c82 */ /* 0x000fc40008000000 */
[----:B------:R-:W-:Y:S01]  /*27f0*/  UMOV UR4, UR7 ;  /* 0x0000000700047c82 */ /* 0x000fe20008000000 */
[----:B------:R-:W-:Y:S02]  /*2800*/  USHF.R.U32.HI UR17, URZ, UR17, UR8 ;  /* 0x00000011ff117299 */ /* 0x000fe40008011608 */
[----:B-1----:R-:W-:Y:S02]  /*2810*/  USHF.R.U32.HI UR4, URZ, UR11, UR4 ;  /* 0x0000000bff047299 */ /* 0x002fe40008011604 */
[----:B------:R-:W-:Y:S02]  /*2820*/  USEL UR6, UR37, UR17, !UP2 ;  /* 0x0000001125067287 */ /* 0x000fe4000d000000 */
[----:B------:R-:W-:-:S04]  /*2830*/  USEL UR4, UR27, UR4, !UP0 ;  /* 0x000000041b047287 */ /* 0x000fc8000c000000 */
[----:B------:R-:W-:Y:S02]  /*2840*/  UIADD3 UR7, UPT, UPT, UR6, -UR4, URZ ;  /* 0x8000000406077290 */ /* 0x000fe4000fffe0ff */
[----:B------:R-:W-:Y:S02]  /*2850*/  UIADD3 UR4, UPT, UPT, -UR6, UR4, URZ ;  /* 0x0000000406047290 */ /* 0x000fe4000fffe1ff */
[----:B------:R-:W-:Y:S02]  /*2860*/  UIMAD UR27, UR7, UR18, UR27 ;  /* 0x00000012071b72a4 */ /* 0x000fe4000f8e021b */
[----:B------:R-:W-:-:S12]  /*2870*/  UIMAD UR37, UR4, UR10, UR37 ;  /* 0x0000000a042572a4 */ /* 0x000fd8000f8e0225 */
.L_x_42:
[----:B------:R-:W-:Y:S01]  /*2880*/  VIADD R11, R11, 0x1 ;  /* 0x000000010b0b7836 */ /* 0x000fe20000000000 */
[----:B------:R-:W-:Y:S02]  /*2890*/  R2UR UR6, R48 ;  /* 0x00000000300672ca */ /* 0x000fe400000e0000 */
[----:B------:R-:W-:Y:S02]  /*28a0*/  R2UR UR4, R47 ;  /* 0x000000002f0472ca */ /* 0x000fe400000e0000 */
[C---:B------:R-:W-:Y:S02]  /*28b0*/  ISETP.NE.AND P0, PT, R11.reuse, 0x2, PT ;  /* 0x000000020b00780c */ /* 0x040fe40003f05270 */
[----:B------:R-:W-:Y:S02]  /*28c0*/  PLOP3.LUT P1, PT, PT, PT, PT, 0x80, 0x8 ;  /* 0x000000000008781c */ /* 0x000fe40003f2f070 */
[----:B-1----:R-:W-:Y:S02]  /*28d0*/  SEL R0, RZ, 0x1, P0 ;  /* 0x00000001ff007807 */ /* 0x002fe40000000000 */
[----:B------:R-:W-:-:S02]  /*28e0*/  SEL R11, R11, RZ, P0 ;  /* 0x000000ff0b0b7207 */ /* 0x000fc40000000000 */
[----:B------:R-:W-:Y:S01]  /*28f0*/  LOP3.LUT R10, R10, R0, RZ, 0x3c, !PT ;  /* 0x000000000a0a7212 */ /* 0x000fe200078e3cff */
[----:B------:R-:W-:Y:S02]  /*2900*/  UIADD3 UR30, UPT, UPT, UR37, UR6, URZ ;  /* 0x00000006251e7290 */ /* 0x000fe4000fffe0ff */
[----:B------:R-:W-:Y:S01]  /*2910*/  UIADD3 UR31, UPT, UPT, UR27, UR4, URZ ;  /* 0x000000041b1f7290 */ /* 0x000fe2000fffe0ff */
[----:B------:R-:W-:Y:S11]  /*2920*/  BRA.U UP1, `(.L_x_43) ;  /* 0xfffffff101587547 */ /* 0x000ff6000b83ffff */
[----:B------:R-:W-:Y:S01]  /*2930*/  UIADD3 UR13, UPT, UPT, UR13, 0x88, URZ ;  /* 0x000000880d0d7890 */ /* 0x000fe2000fffe0ff */
[----:B------:R-:W-:-:S03]  /*2940*/  SHF.L.U32 R2, R12, 0x1f, RZ ;  /* 0x0000001f0c027819 */ /* 0x000fc600000006ff */
[----:B------:R-:W-:-:S09]  /*2950*/  ULEA UR4, UR5, UR13, 0x3 ;  /* 0x0000000d05047291 */ /* 0x000fd2000f8e18ff */
[----:B------:R-:W1:Y:S02]  /*2960*/  SYNCS.PHASECHK.TRANS64.TRYWAIT P0, [UR4], R2 ;  /* 0x00000002ff0075a7 */ /* 0x000e640008001104 */
[----:B-1----:R-:W-:Y:S05]  /*2970*/  @!P0 BRA `(.L_x_44) ;  /* 0x0000006400a88947 */ /* 0x002fea0003800000 */
.L_x_157:
[----:B------:R-:W-:-:S04]  /*2980*/  UIADD3 UR4, UPT, UPT, UR5, 0x1, URZ ;  /* 0x0000000105047890 */ /* 0x000fc8000fffe0ff */
[----:B------:R-:W-:-:S04]  /*2990*/  UISETP.NE.AND UP0, UPT, UR4, 0x11, UPT ;  /* 0x000000110400788c */ /* 0x000fc8000bf05270 */
[----:B------:R-:W-:Y:S02]  /*29a0*/  USEL UR6, URZ, 0x1, UP0 ;  /* 0x00000001ff067887 */ /* 0x000fe40008000000 */
[----:B------:R-:W-:-:S04]  /*29b0*/  USEL UR4, UR4, URZ, UP0 ;  /* 0x000000ff04047287 */ /* 0x000fc80008000000 */
[----:B------:R-:W-:Y:S01]  /*29c0*/  ULEA UR5, UR4, UR13, 0x3 ;  /* 0x0000000d04057291 */ /* 0x000fe2000f8e18ff */
[----:B-1----:R-:W-:-:S04]  /*29d0*/  LOP3.LUT R2, R12, UR6, RZ, 0x3c, !PT ;  /* 0x000000060c027c12 */ /* 0x002fc8000f8e3cff */
[----:B------:R-:W-:-:S04]  /*29e0*/  SHF.L.U32 R3, R2, 0x1f, RZ ;  /* 0x0000001f02037819 */ /* 0x000fc800000006ff */
[----:B------:R-:W1:Y:S02]  /*29f0*/  SYNCS.PHASECHK.TRANS64.TRYWAIT P0, [UR5], R3 ;  /* 0x00000003ff0075a7 */ /* 0x000e640008001105 */
[----:B-1----:R-:W-:Y:S05]  /*2a00*/  @!P0 BRA `(.L_x_45) ;  /* 0x00000064009c8947 */ /* 0x002fea0003800000 */
.L_x_159:
[----:B------:R-:W-:-:S04]  /*2a10*/  UIADD3 UR4, UPT, UPT, UR4, 0x1, URZ ;  /* 0x0000000104047890 */ /* 0x000fc8000fffe0ff */
[----:B------:R-:W-:-:S04]  /*2a20*/  UISETP.NE.AND UP0, UPT, UR4, 0x11, UPT ;  /* 0x000000110400788c */ /* 0x000fc8000bf05270 */
[----:B------:R-:W-:Y:S02]  /*2a30*/  USEL UR6, URZ, 0x1, UP0 ;  /* 0x00000001ff067887 */ /* 0x000fe40008000000 */
[----:B------:R-:W-:-:S04]  /*2a40*/  USEL UR4, UR4, URZ, UP0 ;  /* 0x000000ff04047287 */ /* 0x000fc80008000000 */
[----:B------:R-:W-:Y:S01]  /*2a50*/  ULEA UR5, UR4, UR13, 0x3 ;  /* 0x0000000d04057291 */ /* 0x000fe2000f8e18ff */
[----:B------:R-:W-:-:S04]  /*2a60*/  LOP3.LUT R2, R2, UR6, RZ, 0x3c, !PT ;  /* 0x0000000602027c12 */ /* 0x000fc8000f8e3cff */
[----:B-1----:R-:W-:-:S04]  /*2a70*/  SHF.L.U32 R3, R2, 0x1f, RZ ;  /* 0x0000001f02037819 */ /* 0x002fc800000006ff */
[----:B------:R-:W1:Y:S02]  /*2a80*/  SYNCS.PHASECHK.TRANS64.TRYWAIT P0, [UR5], R3 ;  /* 0x00000003ff0075a7 */ /* 0x000e640008001105 */
[----:B-1----:R-:W-:Y:S05]  /*2a90*/  @!P0 BRA `(.L_x_46) ;  /* 0x0000006400908947 */ /* 0x002fea0003800000 */
.L_x_161:
        /* <DEDUP_REMOVED lines=9> */
.L_x_163:
        /* <DEDUP_REMOVED lines=9> */
.L_x_165:
        /* <DEDUP_REMOVED lines=9> */
.L_x_167:
        /* <DEDUP_REMOVED lines=9> */
.L_x_169:
        /* <DEDUP_REMOVED lines=9> */
.L_x_171:
        /* <DEDUP_REMOVED lines=9> */
.L_x_173:
        /* <DEDUP_REMOVED lines=9> */
.L_x_175:
        /* <DEDUP_REMOVED lines=9> */
.L_x_177:
        /* <DEDUP_REMOVED lines=9> */
.L_x_179:
        /* <DEDUP_REMOVED lines=9> */
.L_x_181:
        /* <DEDUP_REMOVED lines=9> */
.L_x_183:
        /* <DEDUP_REMOVED lines=9> */
.L_x_185:
        /* <DEDUP_REMOVED lines=9> */
.L_x_187:
[----:B------:R-:W-:-:S04]  /*31f0*/  UIADD3 UR4, UPT, UPT, UR4, 0x1, URZ ;  /* 0x0000000104047890 */ /* 0x000fc8000fffe0ff */
[----:B------:R-:W-:-:S04]  /*3200*/  UISETP.NE.AND UP0, UPT, UR4, 0x11, UPT ;  /* 0x000000110400788c */ /* 0x000fc8000bf05270 */
[----:B------:R-:W-:Y:S02]  /*3210*/  USEL UR5, URZ, 0x1, UP0 ;  /* 0x00000001ff057887 */ /* 0x000fe40008000000 */
[----:B------:R-:W-:-:S04]  /*3220*/  USEL UR4, UR4, URZ, UP0 ;  /* 0x000000ff04047287 */ /* 0x000fc80008000000 */
[----:B------:R-:W-:Y:S01]  /*3230*/  ULEA UR4, UR4, UR13, 0x3 ;  /* 0x0000000d04047291 */ /* 0x000fe2000f8e18ff */
[----:B------:R-:W-:-:S04]  /*3240*/  LOP3.LUT R2, R2, UR5, RZ, 0x3c, !PT ;  /* 0x0000000502027c12 */ /* 0x000fc8000f8e3cff */
[----:B------:R-:W-:Y:S01]  /*3250*/  SHF.L.U32 R2, R2, 0x1f, RZ ;  /* 0x0000001f02027819 */ /* 0x000fe200000006ff */
[----:B-1----:R-:W-:-:S07]  /*3260*/  IMAD.U32 R0, RZ, RZ, UR4 ;  /* 0x00000004ff007e24 */ /* 0x002fce000f8e00ff */
.L_x_60:
[----:B-1----:R1:W3:Y:S02]  /*3270*/  SYNCS.PHASECHK.TRANS64.TRYWAIT P0, [R0+URZ], R2 ;  /* 0x00000002000075a7 */ /* 0x0022e400080011ff */
[----:B---3--:R-:W-:Y:S05]  /*3280*/  @!P0 NANOSLEEP.SYNCS 0x989680 ;  /* 0x009896800000895d */ /* 0x008fea0003900000 */
[----:B------:R-:W3:Y:S02]  /*3290*/  @!P0 SYNCS.PHASECHK.TRANS64 P0, [R0+URZ], R2 ;  /* 0x00000002000085a7 */ /* 0x000ee400080010ff */
[----:B--23--:R-:W-:Y:S05]  /*32a0*/  @P0 EXIT ;  /* 0x000000000000094d */ /* 0x00cfea0003800000 */
[----:B------:R-:W-:Y:S05]  /*32b0*/  BRA `(.L_x_60) ;  /* 0xfffffffc00ec7947 */ /* 0x000fea000383ffff */
.L_x_23:
[----:B------:R-:W2:Y:S02]  /*32c0*/  S2UR UR4, SR_CgaCtaId ;  /* 0x00000000000479c3 */ /* 0x000ea40000008800 */
[----:B--2---:R-:W-:-:S04]  /*32d0*/  UISETP.NE.AND UP0, UPT, UR4, URZ, UPT ;  /* 0x000000ff0400728c */ /* 0x004fc8000bf05270 */
[----:B------:R-:W-:-:S09]  /*32e0*/  UISETP.NE.OR UP0, UPT, UR18, 0x1, UP0 ;  /* 0x000000011200788c */ /* 0x000fd20008705670 */
[----:B------:R-:W-:Y:S05]  /*32f0*/  BRA.U UP0, `(.L_x_61) ;  /* 0x00000005004c7547 */ /* 0x000fea000b800000 */
[----:B------:R-:W2:Y:S01]  /*3300*/  S2UR UR5, SR_CgaCtaId ;  /* 0x00000000000579c3 */ /* 0x000ea20000008800 */
[----:B------:R-:W-:Y:S01]  /*3310*/  UMOV UR4, 0x400 ;  /* 0x0000040000047882 */ /* 0x000fe20000000000 */
[----:B------:R-:W-:Y:S01]  /*3320*/  ISETP.GE.U32.AND P2, PT, R0, 0x4, PT ;  /* 0x000000040000780c */ /* 0x000fe20003f46070 */
[----:B------:R-:W-:Y:S01]  /*3330*/  IMAD.MOV.U32 R12, RZ, RZ, 0x1 ;  /* 0x00000001ff0c7424 */ /* 0x000fe200078e00ff */
[----:B------:R-:W-:Y:S02]  /*3340*/  CS2R R10, SRZ ;  /* 0x00000000000a7805 */ /* 0x000fe4000001ff00 */
[----:B------:R-:W-:Y:S01]  /*3350*/  CS2R R8, SRZ ;  /* 0x0000000000087805 */ /* 0x000fe2000001ff00 */
[----:B--2---:R-:W-:-:S03]  /*3360*/  ULEA UR6, UR5, UR4, 0x18 ;  /* 0x0000000405067291 */ /* 0x004fc6000f8ec0ff */
[----:B------:R-:W-:-:S09]  /*3370*/  UMOV UR5, URZ ;  /* 0x000000ff00057c82 */ /* 0x000fd20008000000 */
.L_x_65:
[----:B------:R-:W-:Y:S02]  /*3380*/  LEA R2, R8, UR6, 0x3 ;  /* 0x0000000608027c11 */ /* 0x000fe4000f8e18ff */
[----:B------:R-:W-:-:S03]  /*3390*/  SHF.L.U32 R4, R9, 0x1f, RZ ;  /* 0x0000001f09047819 */ /* 0x000fc600000006ff */
[----:B------:R-:W-:Y:S01]  /*33a0*/  VIADD R5, R2, 0x1d0 ;  /* 0x000001d002057836 */ /* 0x000fe20000000000 */
[----:B------:R-:W2:Y:S02]  /*33b0*/  SYNCS.PHASECHK.TRANS64.TRYWAIT P0, [R2+URZ+0x1c0], R4 ;  /* 0x0001c004020075a7 */ /* 0x000ea400080011ff */
[----:B--2---:R-:W-:Y:S05]  /*33c0*/  @!P0 BRA `(.L_x_62) ;  /* 0x0000006000948947 */ /* 0x004fea0003800000 */
.L_x_188:
[----:B------:R-:W-:Y:S01]  /*33d0*/  ULEA UR4, UR5, UR6, 0x3 ;  /* 0x0000000605047291 */ /* 0x000fe2000f8e18ff */
[----:B--2---:R-:W-:Y:S01]  /*33e0*/  PRMT R2, RZ, 0x654, R5 ;  /* 0x00000654ff027816 */ /* 0x004fe20000000005 */
[----:B------:R-:W-:Y:S01]  /*33f0*/  @!P2 IMAD.MOV.U32 R4, RZ, RZ, 0x10 ;  /* 0x00000010ff04a424 */ /* 0x000fe200078e00ff */
[----:B------:R-:W-:Y:S01]  /*3400*/  SHF.L.U32 R5, R12, 0x1f, RZ ;  /* 0x0000001f0c057819 */ /* 0x000fe200000006ff */
[----:B------:R-:W-:Y:S01]  /*3410*/  UIADD3 UR7, UPT, UPT, UR4, 0x160, URZ ;  /* 0x0000016004077890 */ /* 0x000fe2000fffe0ff */
[----:B------:R2:W-:Y:S05]  /*3420*/  SYNCS.ARRIVE.TRANS64.RED.A1T0 RZ, [R2+URZ], RZ ;  /* 0x000000ff02ff79a7 */ /* 0x0005ea00081004ff */
[----:B------:R-:W-:Y:S01]  /*3430*/  IMAD.U32 R6, RZ, RZ, UR7 ;  /* 0x00000007ff067e24 */ /* 0x000fe2000f8e00ff */
[----:B------:R-:W3:Y:S04]  /*3440*/  SYNCS.PHASECHK.TRANS64.TRYWAIT P0, [UR4+0x170], R5 ;  /* 0x00017005ff0075a7 */ /* 0x000ee80008001104 */
[----:B------:R-:W-:Y:S01]  /*3450*/  PRMT R6, R0, 0x654, R6 ;  /* 0x0000065400067816 */ /* 0x000fe20000000006 */
[----:B--23--:R-:W-:Y:S06]  /*3460*/  @!P0 BRA `(.L_x_63) ;  /* 0x0000006000808947 */ /* 0x00cfec0003800000 */
.L_x_190:
[----:B------:R-:W-:Y:S01]  /*3470*/  ULEA UR8, UR5, UR6, 0x4 ;  /* 0x0000000605087291 */ /* 0x000fe2000f8e20ff */
[----:B------:R-:W-:Y:S01]  /*3480*/  SEL R3, R6, R3, !P2 ;  /* 0x0000000306037207 */ /* 0x000fe20005000000 */
[----:B------:R-:W-:Y:S01]  /*3490*/  UIADD3 UR9, UPT, UPT, UR4, 0x160, URZ ;  /* 0x0000016004097890 */ /* 0x000fe2000fffe0ff */
[----:B--2---:R-:W-:Y:S01]  /*34a0*/  LEA R2, R11, UR6, 0x3 ;  /* 0x000000060b027c11 */ /* 0x004fe2000f8e18ff */
[----:B------:R-:W-:Y:S01]  /*34b0*/  UIADD3 UR8, UPT, UPT, UR8, 0x1f0, URZ ;  /* 0x000001f008087890 */ /* 0x000fe2000fffe0ff */
[----:B------:R2:W-:Y:S01]  /*34c0*/  @!P2 SYNCS.ARRIVE.TRANS64.RED RZ, [R3+URZ], R4 ;  /* 0x0000000403ffa9a7 */ /* 0x0005e200080004ff */
[----:B------:R-:W-:Y:S01]  /*34d0*/  UIADD3 UR4, UPT, UPT, UR5, 0x1, URZ ;  /* 0x0000000105047890 */ /* 0x000fe2000fffe0ff */
[----:B------:R-:W-:-:S03]  /*34e0*/  VIADD R8, R8, 0x1 ;  /* 0x0000000108087836 */ /* 0x000fc60000000000 */
[----:B------:R-:W-:Y:S02]  /*34f0*/  UISETP.NE.AND UP0, UPT, UR4, 0x2, UPT ;  /* 0x000000020400788c */ /* 0x000fe4000bf05270 */
[----:B------:R-:W-:Y:S01]  /*3500*/  ISETP.NE.AND P0, PT, R8, 0x2, PT ;  /* 0x000000020800780c */ /* 0x000fe20003f05270 */
[----:B------:R-:W-:Y:S06]  /*3510*/  UGETNEXTWORKID.BROADCAST [UR8], [UR9] ;  /* 0x00000000080073ca */ /* 0x000fec0008000100 */
[----:B------:R-:W-:Y:S02]  /*3520*/  USEL UR7, URZ, 0x1, UP0 ;  /* 0x00000001ff077887 */ /* 0x000fe40008000000 */
[----:B------:R-:W-:-:S04]  /*3530*/  USEL UR5, UR4, URZ, UP0 ;  /* 0x000000ff04057287 */ /* 0x000fc80008000000 */
[----:B------:R-:W-:Y:S02]  /*3540*/  LOP3.LUT R12, R12, UR7, RZ, 0x3c, !PT ;  /* 0x000000070c0c7c12 */ /* 0x000fe4000f8e3cff */
[----:B--2---:R-:W-:-:S04]  /*3550*/  SHF.L.U32 R4, R10, 0x1f, RZ ;  /* 0x0000001f0a047819 */ /* 0x004fc800000006ff */
[----:B------:R-:W2:Y:S02]  /*3560*/  SYNCS.PHASECHK.TRANS64.TRYWAIT P1, [R2+URZ+0x160], R4 ;  /* 0x00016004020075a7 */ /* 0x000ea400080211ff */
[----:B--2---:R-:W-:Y:S05]  /*3570*/  @!P1 BRA `(.L_x_64) ;  /* 0x0000006000549947 */ /* 0x004fea0003800000 */
.L_x_191:
[C---:B--2---:R-:W-:Y:S01]  /*3580*/  LEA R4, R11.reuse, UR6, 0x4 ;  /* 0x000000060b047c11 */ /* 0x044fe2000f8e20ff */
[----:B------:R-:W-:Y:S01]  /*3590*/  VIADD R2, R2, 0x170 ;  /* 0x0000017002027836 */ /* 0x000fe20000000000 */
[----:B------:R-:W-:Y:S01]  /*35a0*/  SEL R8, R8, RZ, P0 ;  /* 0x000000ff08087207 */ /* 0x000fe20000000000 */
[----:B------:R-:W-:-:S03]  /*35b0*/  VIADD R11, R11, 0x1 ;  /* 0x000000010b0b7836 */ /* 0x000fc60000000000 */
[----:B------:R-:W2:Y:S01]  /*35c0*/  LDS.128 R4, [R4+0x1f0] ;  /* 0x0001f00004047984 */ /* 0x000ea20000000c00 */
[----:B------:R-:W-:Y:S02]  /*35d0*/  PRMT R2, RZ, 0x654, R2 ;  /* 0x00000654ff027816 */ /* 0x000fe40000000002 */
[C---:B------:R-:W-:Y:S01]  /*35e0*/  ISETP.NE.AND P1, PT, R11.reuse, 0x2, PT ;  /* 0x000000020b00780c */ /* 0x040fe20003f25270 */
[----:B------:R-:W-:Y:S01]  /*35f0*/  @!PT LDS RZ, [RZ] ;  /* 0x00000000fffff984 */ /* 0x000fe20000000800 */
[----:B------:R-:W-:Y:S01]  /*3600*/  @!PT LDS RZ, [RZ] ;  /* 0x00000000fffff984 */ /* 0x000fe20000000800 */
[----:B------:R-:W-:Y:S01]  /*3610*/  @!PT LDS RZ, [RZ] ;  /* 0x00000000fffff984 */ /* 0x000fe20000000800 */
[----:B------:R-:W-:Y:S01]  /*3620*/  @!PT LDS RZ, [RZ] ;  /* 0x00000000fffff984 */ /* 0x000fe20000000800 */
[----:B------:R3:W-:Y:S06]  /*3630*/  MEMBAR.ALL.CTA ;  /* 0x0000000000007992 */ /* 0x0007ec0000008000 */
[----:B---3--:R-:W3:Y:S01]  /*3640*/  FENCE.VIEW.ASYNC.S ;  /* 0x00000000000073c6 */ /* 0x008ee20000000000 */
[----:B------:R-:W-:Y:S01]  /*3650*/  SEL R11, R11, RZ, P1 ;  /* 0x000000ff0b0b7207 */ /* 0x000fe20000800000 */
[----:B---3--:R3:W-:Y:S01]  /*3660*/  SYNCS.ARRIVE.TRANS64.RED.A1T0 RZ, [R2+URZ], RZ ;  /* 0x000000ff02ff79a7 */ /* 0x0087e200081004ff */
[----:B--2---:R-:W-:-:S02]  /*3670*/  LOP3.LUT P3, RZ, R6, 0x1, RZ, 0xc0, !PT ;  /* 0x0000000106ff7812 */ /* 0x004fc4000786c0ff */
[----:B------:R-:W-:-:S04]  /*3680*/  SEL R4, RZ, 0x1, P1 ;  /* 0x00000001ff047807 */ /* 0x000fc80000800000 */
[----:B------:R-:W-:Y:S02]  /*3690*/  LOP3.LUT R10, R10, R4, RZ, 0x3c, !PT ;  /* 0x000000040a0a7212 */ /* 0x000fe400078e3cff */
[----:B---3--:R-:W-:-:S04]  /*36a0*/  SEL R2, RZ, 0x1, P0 ;  /* 0x00000001ff027807 */ /* 0x008fc80000000000 */
[----:B------:R-:W-:Y:S01]  /*36b0*/  LOP3.LUT R9, R9, R2, RZ, 0x3c, !PT ;  /* 0x0000000209097212 */ /* 0x000fe200078e3cff */
[----:B------:R-:W-:Y:S06]  /*36c0*/  @P3 BRA `(.L_x_65) ;  /* 0xfffffffc002c3947 */ /* 0x000fec000383ffff */
[----:B------:R-:W-:Y:S01]  /*36d0*/  ULEA UR4, UR5, UR6, 0x3 ;  /* 0x0000000605047291 */ /* 0x000fe2000f8e18ff */
[----:B------:R-:W-:-:S08]  /*36e0*/  SHF.L.U32 R2, R12, 0x1f, RZ ;  /* 0x0000001f0c027819 */ /* 0x000fd000000006ff */
[----:B------:R-:W2:Y:S02]  /*36f0*/  SYNCS.PHASECHK.TRANS64 P0, [UR4+0x170], R2 ;  /* 0x00017002ff0075a7 */ /* 0x000ea40008001004 */
[----:B--2---:R-:W-:Y:S05]  /*3700*/  @P0 BRA `(.L_x_66) ;  /* 0x0000000000080947 */ /* 0x004fea0003800000 */
[----:B------:R-:W2:Y:S02]  /*3710*/  SYNCS.PHASECHK.TRANS64.TRYWAIT P0, [UR4+0x170], R2 ;  /* 0x00017002ff0075a7 */ /* 0x000ea40008001104 */
[----:B--2---:R-:W-:Y:S05]  /*3720*/  @!P0 BRA `(.L_x_67) ;  /* 0x0000005c00fc8947 */ /* 0x004fea0003800000 */
.L_x_66:
[----:B------:R-:W-:-:S04]  /*3730*/  UIADD3 UR7, UPT, UPT, UR5, 0x1, URZ ;  /* 0x0000000105077890 */ /* 0x000fc8000fffe0ff */
[----:B------:R-:W-:-:S04]  /*3740*/  UISETP.NE.AND UP0, UPT, UR7, 0x2, UPT ;  /* 0x000000020700788c */ /* 0x000fc8000bf05270 */
[----:B------:R-:W-:Y:S02]  /*3750*/  USEL UR8, URZ, 0x1, UP0 ;  /* 0x00000001ff087887 */ /* 0x000fe40008000000 */
[----:B------:R-:W-:-:S04]  /*3760*/  USEL UR7, UR7, URZ, UP0 ;  /* 0x000000ff07077287 */ /* 0x000fc80008000000 */
[----:B------:R-:W-:Y:S01]  /*3770*/  ULEA UR7, UR7, UR6, 0x3 ;  /* 0x0000000607077291 */ /* 0x000fe2000f8e18ff */
[----:B--2---:R-:W-:-:S04]  /*3780*/  LOP3.LUT R2, R12, UR8, RZ, 0x3c, !PT ;  /* 0x000000080c027c12 */ /* 0x004fc8000f8e3cff */
[----:B------:R-:W-:-:S04]  /*3790*/  SHF.L.U32 R0, R2, 0x1f, RZ ;  /* 0x0000001f02007819 */ /* 0x000fc800000006ff */
[----:B------:R-:W2:Y:S02]  /*37a0*/  SYNCS.PHASECHK.TRANS64 P0, [UR7+0x170], R0 ;  /* 0x00017000ff0075a7 */ /* 0x000ea40008001007 */
[----:B-12---:R-:W-:Y:S05]  /*37b0*/  @P0 EXIT ;  /* 0x000000000000094d */ /* 0x006fea0003800000 */
[----:B------:R-:W-:Y:S02]  /*37c0*/  SHF.L.U32 R2, R2, 0x1f, RZ ;  /* 0x0000001f02027819 */ /* 0x000fe400000006ff */
[----:B------:R-:W-:-:S07]  /*37d0*/  MOV R0, UR7 ;  /* 0x0000000700007c02 */ /* 0x000fce0008000f00 */
.L_x_68:
[----:B-1----:R1:W2:Y:S02]  /*37e0*/  SYNCS.PHASECHK.TRANS64.TRYWAIT P0, [R0+URZ+0x170], R2 ;  /* 0x00017002000075a7 */ /* 0x0022a400080011ff */
[----:B--2---:R-:W-:Y:S05]  /*37f0*/  @!P0 NANOSLEEP.SYNCS 0x989680 ;  /* 0x009896800000895d */ /* 0x004fea0003900000 */
[----:B------:R-:W2:Y:S02]  /*3800*/  @!P0 SYNCS.PHASECHK.TRANS64 P0, [R0+URZ+0x170], R2 ;  /* 0x00017002000085a7 */ /* 0x000ea400080010ff */
[----:B--2---:R-:W-:Y:S05]  /*3810*/  @P0 EXIT ;  /* 0x000000000000094d */ /* 0x004fea0003800000 */
[----:B------:R-:W-:Y:S05]  /*3820*/  BRA `(.L_x_68) ;  /* 0xfffffffc00ec7947 */ /* 0x000fea000383ffff */
.L_x_61:
[----:B------:R-:W-:Y:S05]  /*3830*/  BRA.U UP5, `(.L_x_69) ;  /* 0x0000000d05a07547 */ /* 0x000fea000b800000 */
[----:B------:R-:W2:Y:S01]  /*3840*/  S2UR UR7, SR_CgaCtaId ;  /* 0x00000000000779c3 */ /* 0x000ea20000008800 */
[----:B------:R-:W-:Y:S01]  /*3850*/  UMOV UR4, 0x40 ;  /* 0x0000004000047882 */ /* 0x000fe20000000000 */
[----:B------:R-:W-:Y:S01]  /*3860*/  NOP ;  /* 0x0000000000007918 */ /* 0x000fe20000000000 */
[----:B------:R-:W-:Y:S01]  /*3870*/  UMOV UR6, 0x400 ;  /* 0x0000040000067882 */ /* 0x000fe20000000000 */
[----:B--2---:R-:W-:Y:S02]  /*3880*/  ULEA UR5, UR7, UR4, 0x18 ;  /* 0x0000000407057291 */ /* 0x004fe4000f8ec0ff */
[----:B------:R-:W-:-:S07]  /*3890*/  ULEA UR6, UR7, UR6, 0x18 ;  /* 0x0000000607067291 */ /* 0x000fce000f8ec0ff */
[----:B------:R-:W2:Y:S02]  /*38a0*/  LDS.U8 R0, [UR5+0x1c] ;  /* 0x00001c05ff007984 */ /* 0x000ea40008000000 */
[----:B--2---:R-:W-:-:S13]  /*38b0*/  ISETP.NE.AND P0, PT, R0, RZ, PT ;  /* 0x000000ff0000720c */ /* 0x004fda0003f05270 */
[----:B------:R-:W-:Y:S05]  /*38c0*/  @P0 BRA `(.L_x_70) ;  /* 0x0000000000580947 */ /* 0x000fea0003800000 */
[----:B------:R-:W-:-:S13]  /*38d0*/  ELECT P0, URZ, PT ;  /* 0x0000000000ff782f */ /* 0x000fda0003800000 */
[----:B------:R-:W-:Y:S05]  /*38e0*/  @!P0 BRA `(.L_x_71) ;  /* 0x0000000000608947 */ /* 0x000fea0003800000 */
[----:B------:R-:W-:Y:S01]  /*38f0*/  UMOV UR4, 0x10 ;  /* 0x0000001000047882 */ /* 0x000fe20000000000 */
[----:B------:R-:W-:Y:S01]  /*3900*/  HFMA2 R0, -RZ, RZ, 0, 5.9604644775390625e-08 ;  /* 0x00000001ff007431 */ /* 0x000fe200000001ff */
[----:B------:R-:W-:-:S03]  /*3910*/  MOV R3, 0xffff ;  /* 0x0000ffff00037802 */ /* 0x000fc60000000f00 */
[----:B------:R-:W-:Y:S04]  /*3920*/  DEPBAR.LE SB2, 0x36 ;  /* 0x0000ad800000791a */ /* 0x000fe80000000000 */
[----:B------:R-:W2:Y:S02]  /*3930*/  UTCATOMSWS.FIND_AND_SET.ALIGN UP0, UR4, UR4 ;  /* 0x00000004000475e3 */ /* 0x000ea40008000800 */
[----:B--2---:R-:W-:Y:S01]  /*3940*/  MOV R4, UR4 ;  /* 0x0000000400047c02 */ /* 0x004fe20008000f00 */
[----:B------:R-:W-:Y:S06]  /*3950*/  BRA.U UP0, `(.L_x_72) ;  /* 0x0000000100187547 */ /* 0x000fec000b800000 */
.L_x_73:
[----:B------:R-:W-:Y:S05]  /*3960*/  NANOSLEEP 0x64 ;  /* 0x000000640000795d */ /* 0x000fea0003800000 */
[----:B------:R-:W-:-:S05]  /*3970*/  UMOV UR4, 0x10 ;  /* 0x0000001000047882 */ /* 0x000fca0000000000 */
[----:B------:R-:W-:Y:S04]  /*3980*/  DEPBAR.LE SB2, 0x36 ;  /* 0x0000ad800000791a */ /* 0x000fe80000000000 */
[----:B------:R-:W2:Y:S02]  /*3990*/  UTCATOMSWS.FIND_AND_SET.ALIGN UP0, UR4, UR4 ;  /* 0x00000004000475e3 */ /* 0x000ea40008000800 */
[----:B--2---:R-:W-:Y:S01]  /*39a0*/  MOV R4, UR4 ;  /* 0x0000000400047c02 */ /* 0x004fe20008000f00 */
[----:B------:R-:W-:Y:S05]  /*39b0*/  BRA.U !UP0, `(.L_x_73) ;  /* 0xfffffffd08e87547 */ /* 0x000fea000b83ffff */
.L_x_72:
[-C--:B------:R-:W-:Y:S02]  /*39c0*/  SHF.L.U32 R3, R3, R4.reuse, RZ ;  /* 0x0000000403037219 */ /* 0x080fe400000006ff */
[----:B------:R-:W-:Y:S01]  /*39d0*/  SHF.L.U32 R0, R0, R4, RZ ;  /* 0x0000000400007219 */ /* 0x000fe200000006ff */
[----:B------:R-:W-:Y:S02]  /*39e0*/  IMAD.SHL.U32 R4, R4, 0x20, RZ ;  /* 0x0000002004047824 */ /* 0x000fe400078e00ff */
[----:B------:R2:W-:Y:S04]  /*39f0*/  ATOMS.OR RZ, [UR5+0x14], R3 ;  /* 0x00001403ffff798c */ /* 0x0005e8000b000005 */
[----:B------:R2:W-:Y:S04]  /*3a00*/  ATOMS.OR RZ, [UR5+0x18], R0 ;  /* 0x00001800ffff798c */ /* 0x0005e8000b000005 */
[----:B------:R2:W-:Y:S01]  /*3a10*/  STS [UR6+0x210], R4 ;  /* 0x00021004ff007988 */ /* 0x0005e20008000806 */
[----:B------:R-:W-:Y:S05]  /*3a20*/  BRA `(.L_x_71) ;  /* 0x0000000000107947 */ /* 0x000fea0003800000 */
.L_x_70:
[----:B------:R-:W-:Y:S02]  /*3a30*/  MOV R0, 0xffffffff ;  /* 0xffffffff00007802 */ /* 0x000fe40000000f00 */
[----:B------:R-:W-:-:S03]  /*3a40*/  MOV R4, 0x3a70 ;  /* 0x00003a7000047802 */ /* 0x000fc60000000f00 */
[----:B------:R2:W-:Y:S04]  /*3a50*/  STS [UR6+0x210], R0 ;  /* 0x00021000ff007988 */ /* 0x0005e80008000806 */
[----:B-12--5:R-:W-:Y:S05]  /*3a60*/  CALL.REL.NOINC `($__internal_1_$__cuda_sm10x_tcgen05_guardrail_trap_phase_invalid_during_alloc) ;  /* 0x0000006400447944 */ /* 0x026fea0003c00000 */
.L_x_71:
[----:B------:R-:W-:Y:S05]  /*3a70*/  WARPSYNC.ALL ;  /* 0x0000000000007948 */ /* 0x000fea0003800000 */
[----:B------:R-:W3:Y:S01]  /*3a80*/  S2UR UR4, SR_CgaCtaId ;  /* 0x00000000000479c3 */ /* 0x000ee20000008800 */
[----:B------:R-:W-:Y:S01]  /*3a90*/  UMOV UR17, 0x400 ;  /* 0x0000040000117882 */ /* 0x000fe20000000000 */
[----:B------:R-:W-:-:S06]  /*3aa0*/  NOP ;  /* 0x0000000000007918 */ /* 0x000fcc0000000000 */
[----:B------:R-:W-:Y:S06]  /*3ab0*/  BAR.ARV 0x6, 0xa0 ;  /* 0x0182800000007b1d */ /* 0x000fec0000002000 */
[----:B------:R-:W4:Y:S01]  /*3ac0*/  LDCU UR5, c[0x0][0x38c] ;  /* 0x00007180ff0577ac */ /* 0x000f220008000800 */
[----:B------:R-:W-:Y:S01]  /*3ad0*/  LOP3.LUT R2, R2, 0xffff, RZ, 0xc0, !PT ;  /* 0x0000ffff02027812 */ /* 0x000fe200078ec0ff */
[----:B------:R-:W-:Y:S01]  /*3ae0*/  IMAD.MOV.U32 R11, RZ, RZ, 0x1 ;  /* 0x00000001ff0b7424 */ /* 0x000fe200078e00ff */
[----:B------:R-:W-:Y:S01]  /*3af0*/  CS2R R8, SRZ ;  /* 0x0000000000087805 */ /* 0x000fe2000001ff00 */
[----:B------:R-:W1:Y:S01]  /*3b00*/  LDCU UR8, c[0x0][0x38c] ;  /* 0x00007180ff0877ac */ /* 0x000e620008000800 */
[----:B------:R-:W-:Y:S01]  /*3b10*/  R2UR UR19, R2 ;  /* 0x00000000021372ca */ /* 0x000fe200000e0000 */
[----:B------:R-:W-:Y:S01]  /*3b20*/  IMAD.MOV.U32 R10, RZ, RZ, RZ ;  /* 0x000000ffff0a7224 */ /* 0x000fe200078e00ff */
[----:B------:R-:W-:Y:S01]  /*3b30*/  UMOV UR22, URZ ;  /* 0x000000ff00167c82 */ /* 0x000fe20008000000 */
[----:B------:R-:W-:Y:S01]  /*3b40*/  UMOV UR14, URZ ;  /* 0x000000ff000e7c82 */ /* 0x000fe20008000000 */
[----:B---3--:R-:W-:Y:S01]  /*3b50*/  ULEA UR17, UR4, UR17, 0x18 ;  /* 0x0000001104117291 */ /* 0x008fe2000f8ec0ff */
[----:B------:R-:W-:Y:S01]  /*3b60*/  UMOV UR26, 0x0 ;  /* 0x00000000001a7882 */ /* 0x000fe20000000000 */
[----:B------:R-:W-:-:S02]  /*3b70*/  UMOV UR27, 0x4200010 ;  /* 0x04200010001b7882 */ /* 0x000fc40000000000 */
[----:B------:R-:W-:Y:S02]  /*3b80*/  UIADD3 UR6, UPT, UPT, UR17, 0x4600, URZ ;  /* 0x0000460011067890 */ /* 0x000fe4000fffe0ff */
[----:B------:R-:W-:Y:S02]  /*3b90*/  UIADD3 UR7, UPT, UPT, UR17, 0x15600, URZ ;  /* 0x0001560011077890 */ /* 0x000fe4000fffe0ff */
[----:B----4-:R-:W-:Y:S01]  /*3ba0*/  UIADD3 UR5, UPT, UPT, UR5, 0x1f, URZ ;  /* 0x0000001f05057890 */ /* 0x010fe2000fffe0ff */
[----:B--2---:R-:W2:Y:S01]  /*3bb0*/  LDS R0, [UR17+0x210] ;  /* 0x00021011ff007984 */ /* 0x004ea20008000800 */
[----:B------:R-:W-:Y:S02]  /*3bc0*/  USHF.R.U32.HI UR6, URZ, 0x4, UR6 ;  /* 0x00000004ff067899 */ /* 0x000fe40008011606 */
[----:B------:R-:W-:Y:S02]  /*3bd0*/  USHF.R.S32.HI UR4, URZ, 0x1f, UR5 ;  /* 0x0000001fff047899 */ /* 0x000fe40008011405 */
[----:B------:R-:W-:-:S02]  /*3be0*/  ULOP3.LUT UR6, UR6, 0x3fff, URZ, 0xc0, !UPT ;  /* 0x00003fff06067892 */ /* 0x000fc4000f8ec0ff */
[----:B------:R-:W-:Y:S02]  /*3bf0*/  ULEA.HI UR4, UR4, UR5, URZ, 0x5 ;  /* 0x0000000504047291 */ /* 0x000fe4000f8f28ff */
[----:B------:R-:W-:Y:S02]  /*3c00*/  USHF.R.U32.HI UR5, URZ, 0x4, UR7 ;  /* 0x00000004ff057899 */ /* 0x000fe40008011607 */
[----:B------:R-:W-:Y:S02]  /*3c10*/  USHF.R.S32.HI UR28, URZ, 0x5, UR4 ;  /* 0x00000005ff1c7899 */ /* 0x000fe40008011404 */
[----:B------:R-:W-:Y:S02]  /*3c20*/  ULOP3.LUT UR5, UR5, 0x3fff, URZ, 0xc0, !UPT ;  /* 0x00003fff05057892 */ /* 0x000fe4000f8ec0ff */
[----:B------:R-:W-:Y:S02]  /*3c30*/  UISETP.LT.AND UP0, UPT, UR28, 0x1, UPT ;  /* 0x000000011c00788c */ /* 0x000fe4000bf01270 */
[----:B------:R-:W-:-:S02]  /*3c40*/  ULOP3.LUT UR20, UR6, 0x10000, URZ, 0xfc, !UPT ;  /* 0x0001000006147892 */ /* 0x000fc4000f8efcff */
[----:B------:R-:W-:Y:S02]  /*3c50*/  USEL UR29, UR28, 0x1, !UP0 ;  /* 0x000000011c1d7887 */ /* 0x000fe4000c000000 */
[----:B------:R-:W-:Y:S02]  /*3c60*/  ULOP3.LUT UR21, UR5, 0x10000, URZ, 0xfc, !UPT ;  /* 0x0001000005157892 */ /* 0x000fe4000f8efcff */
[----:B------:R-:W-:Y:S02]  /*3c70*/  UIADD3 UR29, UPT, UPT, -UR29, URZ, URZ ;  /* 0x000000ff1d1d7290 */ /* 0x000fe4000fffe1ff */
[----:B-1----:R-:W-:Y:S01]  /*3c80*/  UISETP.GE.AND UP4, UPT, UR8, 0x1, UPT ;  /* 0x000000010800788c */ /* 0x002fe2000bf86270 */
[----:B------:R-:W-:Y:S01]  /*3c90*/  UMOV UR24, 0x0 ;  /* 0x0000000000187882 */ /* 0x000fe20000000000 */
[----:B------:R-:W-:Y:S01]  /*3ca0*/  UMOV UR25, 0x4200010 ;  /* 0x0420001000197882 */ /* 0x000fe20000000000 */
[----:B--2---:R-:W-:-:S15]  /*3cb0*/  R2UR UR30, R0 ;  /* 0x00000000001e72ca */ /* 0x004fde00000e0000 */
.L_x_80:
[----:B------:R-:W-:Y:S02]  /*3cc0*/  LEA R0, R10, UR17, 0x3 ;  /* 0x000000110a007c11 */ /* 0x000fe4000f8e18ff */
[----:B------:R-:W-:Y:S02]  /*3cd0*/  SHF.L.U32 R2, R9, 0x1f, RZ ;  /* 0x0000001f09027819 */ /* 0x000fe400000006ff */
[----:B------:R-:W-:Y:S01]  /*3ce0*/  PLOP3.LUT P0, PT, PT, PT, UP4, 0x80, 0x8 ;  /* 0x000000000008781c */ /* 0x000fe20003f0f048 */
[----:B------:R-:W-:Y:S01]  /*3cf0*/  VIADD R3, R0, 0x170 ;  /* 0x0000017000037836 */ /* 0x000fe20000000000 */
[----:B-1----:R-:W1:Y:S02]  /*3d00*/  SYNCS.PHASECHK.TRANS64.TRYWAIT P1, [R0+URZ+0x160], R2 ;  /* 0x00016002000075a7 */ /* 0x002e6400080211ff */
[----:B-1-3--:R-:W-:Y:S09]  /*3d10*/  @!P1 BRA `(.L_x_74) ;  /* 0x0000005800989947 */ /* 0x00aff20003800000 */
.L_x_193:
[----:B------:R-:W-:Y:S01]  /*3d20*/  LEA R4, R10, UR17, 0x4 ;  /* 0x000000110a047c11 */ /* 0x000fe2000f8e20ff */
[----:B------:R-:W-:Y:S01]  /*3d30*/  @UP4 ULEA UR4, UR14, UR17, 0x3 ;  /* 0x000000110e044291 */ /* 0x000fe2000f8e18ff */
[----:B------:R-:W-:Y:S01]  /*3d40*/  PLOP3.LUT P2, PT, PT, PT, PT, 0x80, 0x8 ;  /* 0x000000000008781c */ /* 0x000fe20003f4f070 */
[----:B------:R-:W-:Y:S01]  /*3d50*/  ULEA UR23, UR22, UR17, 0x3 ;  /* 0x0000001116177291 */ /* 0x000fe2000f8e18ff */
[----:B------:R-:W-:Y:S02]  /*3d60*/  PRMT R3, RZ, 0x654, R3 ;  /* 0x00000654ff037816 */ /* 0x000fe40000000003 */
[----:B------:R-:W2:Y:S01]  /*3d70*/  LDS.128 R4, [R4+0x1f0] ;  /* 0x0001f00004047984 */ /* 0x000ea20000000c00 */
[----:B-1----:R-:W-:Y:S02]  /*3d80*/  @P0 SHF.L.U32 R2, R8, 0x1f, RZ ;  /* 0x0000001f08020819 */ /* 0x002fe400000006ff */
[----:B------:R-:W-:Y:S01]  /*3d90*/  SHF.L.U32 R0, R11, 0x1f, RZ ;  /* 0x0000001f0b007819 */ /* 0x000fe200000006ff */
[----:B------:R-:W-:Y:S01]  /*3da0*/  @!PT LDS RZ, [RZ] ;  /* 0x00000000fffff984 */ /* 0x000fe20000000800 */
[----:B------:R-:W-:Y:S01]  /*3db0*/  @!PT LDS RZ, [RZ] ;  /* 0x00000000fffff984 */ /* 0x000fe20000000800 */
[----:B------:R-:W-:Y:S01]  /*3dc0*/  @!PT LDS RZ, [RZ] ;  /* 0x00000000fffff984 */ /* 0x000fe20000000800 */
[----:B------:R-:W-:Y:S01]  /*3dd0*/  @!PT LDS RZ, [RZ] ;  /* 0x00000000fffff984 */ /* 0x000fe20000000800 */
[----:B------:R1:W-:Y:S06]  /*3de0*/  MEMBAR.ALL.CTA ;  /* 0x0000000000007992 */ /* 0x0003ec0000008000 */
[----:B-1----:R-:W1:Y:S02]  /*3df0*/  FENCE.VIEW.ASYNC.S ;  /* 0x00000000000073c6 */ /* 0x002e640000000000 */
[----:B-1----:R1:W-:Y:S01]  /*3e00*/  SYNCS.ARRIVE.TRANS64.RED.A1T0 RZ, [R3+URZ], RZ ;  /* 0x000000ff03ff79a7 */ /* 0x0023e200081004ff */
[----:B------:R1:W3:Y:S01]  /*3e10*/  @P0 SYNCS.PHASECHK.TRANS64.TRYWAIT P2, [UR4], R2 ;  /* 0x00000002ff0005a7 */ /* 0x0002e20008041104 */
[----:B------:R-:W-:Y:S01]  /*3e20*/  ULEA.HI UR4, UR22, UR22, URZ, 0x1 ;  /* 0x0000001616047291 */ /* 0x000fe2000f8f08ff */
[----:B--2---:R-:W-:-:S03]  /*3e30*/  LOP3.LUT P1, RZ, R6, 0x1, RZ, 0xc0, !PT ;  /* 0x0000000106ff7812 */ /* 0x004fc6000782c0ff */
[----:B------:R-:W-:Y:S02]  /*3e40*/  USHF.L.U32 UR18, UR4, 0x6, URZ ;  /* 0x0000000604127899 */ /* 0x000fe400080006ff */
[----:B------:R-:W-:Y:S02]  /*3e50*/  ULOP3.LUT UR4, UR4, 0xffe, URZ, 0xc0, !UPT ;  /* 0x00000ffe04047892 */ /* 0x000fe4000f8ec0ff */
[----:B------:R-:W-:Y:S02]  /*3e60*/  ULOP3.LUT UR18, UR18, 0xffffff80, URZ, 0xc0, !UPT ;  /* 0xffffff8012127892 */ /* 0x000fe4000f8ec0ff */
[----:B------:R-:W-:Y:S02]  /*3e70*/  UIADD3 UR4, UPT, UPT, -UR4, UR22, URZ ;  /* 0x0000001604047290 */ /* 0x000fe4000fffe1ff */
[----:B------:R-:W-:Y:S01]  /*3e80*/  UIADD3 UR18, UPT, UPT, UR30, UR18, URZ ;  /* 0x000000121e127290 */ /* 0x000fe2000fffe0ff */
[----:B------:R-:W2:Y:S03]  /*3e90*/  SYNCS.PHASECHK.TRANS64.TRYWAIT P0, [UR23+0x1a0], R0 ;  /* 0x0001a000ff0075a7 */ /* 0x000ea60008001117 */
[----:B------:R-:W-:Y:S01]  /*3ea0*/  ULEA UR18, UR4, UR18, 0x14 ;  /* 0x0000001204127291 */ /* 0x000fe2000f8ea0ff */
[----:B-123--:R-:W-:Y:S11]  /*3eb0*/  @!P0 BRA `(.L_x_75) ;  /* 0x0000005800448947 */ /* 0x00eff60003800000 */
.L_x_195:
[----:B------:R-:W-:Y:S01]  /*3ec0*/  IADD3 R10, PT, PT, R10, 0x1, RZ ;  /* 0x000000010a0a7810 */ /* 0x000fe20007ffe0ff */
[----:B------:R-:W-:Y:S06]  /*3ed0*/  BRA.U !UP4, `(.L_x_76) ;  /* 0x000000010c987547 */ /* 0x000fec000b800000 */
[----:B------:R-:W-:Y:S01]  /*3ee0*/  UPLOP3.LUT UP2, UPT, UPT, UPT, UPT, 0x40, 0x4 ;  /* 0x000000000004789c */ /* 0x000fe20003f4e870 */
[----:B------:R-:W-:Y:S01]  /*3ef0*/  UMOV UR16, UR29 ;  /* 0x0000001d00107c82 */ /* 0x000fe20008000000 */
[----:B------:R-:W-:Y:S01]  /*3f00*/  UMOV UR15, UR28 ;  /* 0x0000001c000f7c82 */ /* 0x000fe20008000000 */
[----:B------:R-:W-:-:S08]  /*3f10*/  UMOV UR6, UR14 ;  /* 0x0000000e00067c82 */ /* 0x000fd00008000000 */
.L_x_79:
[----:B------:R-:W-:Y:S02]  /*3f20*/  UIADD3 UR16, UPT, UPT, UR16, 0x1, URZ ;  /* 0x0000000110107890 */ /* 0x000fe4000fffe0ff */
[----:B--2---:R-:W-:Y:S02]  /*3f30*/  ULEA UR5, UR6, UR17, 0x3 ;  /* 0x0000001106057291 */ /* 0x004fe4000f8e18ff */
[----:B------:R-:W-:Y:S01]  /*3f40*/  UISETP.NE.AND UP3, UPT, UR16, URZ, UPT ;  /* 0x000000ff1000728c */ /* 0x000fe2000bf65270 */
[----:B---3--:R-:W-:Y:S10]  /*3f50*/  @P2 BRA `(.L_x_77) ;  /* 0x00000000000c2947 */ /* 0x008ff40003800000 */
[----:B-1----:R-:W-:Y:S04]  /*3f60*/  SHF.L.U32 R2, R8, 0x1f, RZ ;  /* 0x0000001f08027819 */ /* 0x002fe800000006ff */
[----:B------:R-:W1:Y:S02]  /*3f70*/  SYNCS.PHASECHK.TRANS64.TRYWAIT P0, [UR5], R2 ;  /* 0x00000002ff0075a7 */ /* 0x000e640008001105 */
[----:B-1----:R-:W-:Y:S05]  /*3f80*/  @!P0 BRA `(.L_x_78) ;  /* 0x0000005800288947 */ /* 0x002fea0003800000 */
.L_x_77:
[----:B------:R-:W-:Y:S01]  /*3f90*/  UISETP.NE.AND UP0, UPT, UR15, 0x1, UPT ;  /* 0x000000010f00788c */ /* 0x000fe2000bf05270 */
[----:B------:R-:W-:Y:S01]  /*3fa0*/  PLOP3.LUT P2, PT, PT, PT, PT, 0x80, 0x8 ;  /* 0x000000000008781c */ /* 0x000fe20003f4f070 */
[----:B------:R-:W-:Y:S02]  /*3fb0*/  UIADD3 UR4, UPT, UPT, UR6, 0x1, URZ ;  /* 0x0000000106047890 */ /* 0x000fe4000fffe0ff */
[----:B------:R-:W-:Y:S02]  /*3fc0*/  ULEA UR12, UR6, UR21, 0x9 ;  /* 0x00000015060c7291 */ /* 0x000fe4000f8e48ff */
[----:B------:R-:W-:Y:S01]  /*3fd0*/  UISETP.NE.AND UP1, UPT, UR4, 0x11, UPT ;  /* 0x000000110400788c */ /* 0x000fe2000bf25270 */
[----:B------:R-:W-:Y:S01]  /*3fe0*/  PLOP3.LUT P0, PT, PT, PT, UP0, 0x80, 0x8 ;  /* 0x000000000008781c */ /* 0x000fe20003f0f008 */
[----:B------:R-:W-:Y:S02]  /*3ff0*/  UIADD3 UR10, UPT, UPT, UR12, 0x2, URZ ;  /* 0x000000020c0a7890 */ /* 0x000fe4000fffe0ff */
[----:B------:R-:W-:Y:S02]  /*4000*/  USEL UR7, URZ, 0x1, UP1 ;  /* 0x00000001ff077887 */ /* 0x000fe40008800000 */
[----:B------:R-:W-:Y:S02]  /*4010*/  USEL UR14, UR4, URZ, UP1 ;  /* 0x000000ff040e7287 */ /* 0x000fe40008800000 */
[----:B------:R-:W-:Y:S02]  /*4020*/  UIADD3 UR15, UPT, UPT, UR15, -0x1, URZ ;  /* 0xffffffff0f0f7890 */ /* 0x000fe4000fffe0ff */
[----:B------:R-:W-:Y:S01]  /*4030*/  @UP0 ULEA UR4, UR14, UR17, 0x3 ;  /* 0x000000110e040291 */ /* 0x000fe2000f8e18ff */
[----:B------:R-:W-:Y:S01]  /*4040*/  LOP3.LUT R8, R8, UR7, RZ, 0x3c, !PT ;  /* 0x0000000708087c12 */ /* 0x000fe2000f8e3cff */
[----:B------:R-:W-:Y:S01]  /*4050*/  UIADD3 UR7, UPT, UPT, UR5, 0x88, URZ ;  /* 0x0000008805077890 */ /* 0x000fe2000fffe0ff */
[----:B------:R-:W-:Y:S02]  /*4060*/  UMOV UR13, 0x80004020 ;  /* 0x80004020000d7882 */ /* 0x000fe40000000000 */
[----:B-1----:R-:W-:Y:S01]  /*4070*/  @P0 SHF.L.U32 R0, R8, 0x1f, RZ ;  /* 0x0000001f08000819 */ /* 0x002fe200000006ff */
[----:B------:R-:W-:Y:S01]  /*4080*/  UMOV UR5, 0x80004020 ;  /* 0x8000402000057882 */ /* 0x000fe20000000000 */
[----:B------:R-:W-:Y:S01]  /*4090*/  UMOV UR11, 0x80004020 ;  /* 0x80004020000b7882 */ /* 0x000fe20000000000 */
[----:B------:R-:W-:Y:S01]  /*40a0*/  UMOV UR9, 0x80004020 ;  /* 0x8000402000097882 */ /* 0x000fe20000000000 */
[----:B------:R2:W3:Y:S01]  /*40b0*/  @P0 SYNCS.PHASECHK.TRANS64.TRYWAIT P2, [UR4], R0 ;  /* 0x00000000ff0005a7 */ /* 0x0004e20008041104 */
[----:B------:R-:W-:Y:S03]  /*40c0*/  ULEA UR4, UR6, UR20, 0x8 ;  /* 0x0000001406047291 */ /* 0x000fe6000f8e40ff */
[----:B------:R-:W-:Y:S01]  /*40d0*/  UMOV UR6, UR14 ;  /* 0x0000000e00067c82 */ /* 0x000fe20008000000 */
[----:B------:R-:W-:Y:S05]  /*40e0*/  UIADD3 UR8, UPT, UPT, UR4, 0x2, URZ ;  /* 0x0000000204087890 */ /* 0x000fea000fffe0ff */
[----:B------:R2:W-:Y:S01]  /*40f0*/  UTCHMMA gdesc[UR4], gdesc[UR12], tmem[UR18], tmem[UR26], idesc[UR27], UP2 ;  /* 0x00ff1a0c040075ea */ /* 0x0005e20009000012 */
[----:B------:R-:W-:Y:S03]  /*4100*/  UPLOP3.LUT UP2, UPT, UPT, UPT, UPT, 0x80, 0x8 ;  /* 0x000000000008789c */ /* 0x000fe60003f4f070 */
[----:B------:R2:W-:Y:S01]  /*4110*/  UTCHMMA gdesc[UR8], gdesc[UR10], tmem[UR18], tmem[UR24], idesc[UR25], UPT ;  /* 0x00ff180a080075ea */ /* 0x0005e2000b800012 */
[----:B------:R2:W-:Y:S01]  /*4120*/  UTCBAR.MULTICAST [UR7], URZ, UR19 ;  /* 0x000000ff070073e9 */ /* 0x0005e20008000813 */
[----:B------:R-:W-:Y:S06]  /*4130*/  BRA.U UP3, `(.L_x_79) ;  /* 0xfffffffd03787547 */ /* 0x000fec000b83ffff */
.L_x_76:
[----:B--2---:R-:W-:Y:S01]  /*4140*/  UIADD3 UR4, UPT, UPT, UR22, 0x1, URZ ;  /* 0x0000000116047890 */ /* 0x004fe2000fffe0ff */
[C---:B------:R-:W-:Y:S01]  /*4150*/  ISETP.NE.AND P0, PT, R10.reuse, 0x2, PT ;  /* 0x000000020a00780c */ /* 0x040fe20003f05270 */
[----:B------:R-:W-:Y:S02]  /*4160*/  UIADD3 UR5, UPT, UPT, UR23, 0x180, URZ ;  /* 0x0000018017057890 */ /* 0x000fe4000fffe0ff */
[----:B------:R-:W-:Y:S01]  /*4170*/  UISETP.NE.AND UP0, UPT, UR4, 0x4, UPT ;  /* 0x000000040400788c */ /* 0x000fe2000bf05270 */
[----:B-1----:R-:W-:Y:S02]  /*4180*/  SEL R0, RZ, 0x1, P0 ;  /* 0x00000001ff007807 */ /* 0x002fe40000000000 */
[----:B------:R-:W-:Y:S01]  /*4190*/  SEL R10, R10, RZ, P0 ;  /* 0x000000ff0a0a7207 */ /* 0x000fe20000000000 */
[----:B------:R-:W-:Y:S01]  /*41a0*/  USEL UR6, URZ, 0x1, UP0 ;  /* 0x00000001ff067887 */ /* 0x000fe20008000000 */
[----:B------:R-:W-:Y:S01]  /*41b0*/  LOP3.LUT R9, R9, R0, RZ, 0x3c, !PT ;  /* 0x0000000009097212 */ /* 0x000fe200078e3cff */
[----:B------:R-:W-:Y:S01]  /*41c0*/  USEL UR22, UR4, URZ, UP0 ;  /* 0x000000ff04167287 */ /* 0x000fe20008000000 */
[----:B------:R1:W-:Y:S03]  /*41d0*/  UTCBAR [UR5], URZ ;  /* 0x000000ff050073e9 */ /* 0x0003e600080000ff */
[----:B------:R-:W-:Y:S01]  /*41e0*/  LOP3.LUT R11, R11, UR6, RZ, 0x3c, !PT ;  /* 0x000000060b0b7c12 */ /* 0x000fe2000f8e3cff */
[----:B------:R-:W-:Y:S07]  /*41f0*/  @P1 BRA `(.L_x_80) ;  /* 0xfffffff800b01947 */ /* 0x000fee000383ffff */
[----:B------:R-:W2:Y:S01]  /*4200*/  S2UR UR8, SR_CgaCtaId ;  /* 0x00000000000879c3 */ /* 0x000ea20000008800 */
[----:B------:R-:W-:Y:S01]  /*4210*/  ELECT P0, URZ, PT ;  /* 0x0000000000ff782f */ /* 0x000fe20003800000 */
[----:B------:R-:W-:Y:S01]  /*4220*/  IMAD.MOV.U32 R0, RZ, RZ, 0x1 ;  /* 0x00000001ff007424 */ /* 0x000fe200078e00ff */
[----:B------:R-:W-:Y:S01]  /*4230*/  UIADD3 UR17, UPT, UPT, UR17, 0x1a0, URZ ;  /* 0x000001a011117890 */ /* 0x000fe2000fffe0ff */
[----:B------:R-:W-:Y:S01]  /*4240*/  SHF.L.U32 R2, R11, 0x1f, RZ ;  /* 0x0000001f0b027819 */ /* 0x000fe200000006ff */
[----:B------:R-:W-:-:S03]  /*4250*/  UMOV UR4, 0x40 ;  /* 0x0000004000047882 */ /* 0x000fc60000000000 */
[----:B------:R-:W-:Y:S01]  /*4260*/  UVIRTCOUNT.DEALLOC.SMPOOL 0x80 ;  /* 0x000000800000784c */ /* 0x000fe20000000000 */
[----:B--2---:R-:W-:Y:S02]  /*4270*/  ULEA UR8, UR8, UR4, 0x18 ;  /* 0x0000000408087291 */ /* 0x004fe4000f8ec0ff */
[----:B------:R-:W-:-:S07]  /*4280*/  ULEA UR4, UR22, UR17, 0x3 ;  /* 0x0000001116047291 */ /* 0x000fce000f8e18ff */
[----:B------:R2:W-:Y:S02]  /*4290*/  @P0 STS.U8 [UR8+0x1c], R0 ;  /* 0x00001c00ff000988 */ /* 0x0005e40008000008 */
[----:B------:R-:W4:Y:S02]  /*42a0*/  SYNCS.PHASECHK.TRANS64.TRYWAIT P0, [UR4], R2 ;  /* 0x00000002ff0075a7 */ /* 0x000f240008001104 */
[----:B--2-4-:R-:W-:Y:S05]  /*42b0*/  @!P0 BRA `(.L_x_81) ;  /* 0x0000005400748947 */ /* 0x014fea0003800000 */
.L_x_198:
[----:B------:R-:W-:-:S04]  /*42c0*/  UIADD3 UR4, UPT, UPT, UR22, 0x1, URZ ;  /* 0x0000000116047890 */ /* 0x000fc8000fffe0ff */
[----:B------:R-:W-:-:S04]  /*42d0*/  UISETP.NE.AND UP0, UPT, UR4, 0x4, UPT ;  /* 0x000000040400788c */ /* 0x000fc8000bf05270 */
[----:B------:R-:W-:Y:S02]  /*42e0*/  USEL UR6, URZ, 0x1, UP0 ;  /* 0x00000001ff067887 */ /* 0x000fe40008000000 */
[----:B------:R-:W-:-:S04]  /*42f0*/  USEL UR4, UR4, URZ, UP0 ;  /* 0x000000ff04047287 */ /* 0x000fc80008000000 */
[----:B-1----:R-:W-:Y:S01]  /*4300*/  ULEA UR5, UR4, UR17, 0x3 ;  /* 0x0000001104057291 */ /* 0x002fe2000f8e18ff */
[----:B--2---:R-:W-:-:S04]  /*4310*/  LOP3.LUT R2, R11, UR6, RZ, 0x3c, !PT ;  /* 0x000000060b027c12 */ /* 0x004fc8000f8e3cff */
[----:B------:R-:W-:-:S04]  /*4320*/  SHF.L.U32 R3, R2, 0x1f, RZ ;  /* 0x0000001f02037819 */ /* 0x000fc800000006ff */
[----:B------:R-:W1:Y:S02]  /*4330*/  SYNCS.PHASECHK.TRANS64.TRYWAIT P0, [UR5], R3 ;  /* 0x00000003ff0075a7 */ /* 0x000e640008001105 */
[----:B-1----:R-:W-:Y:S05]  /*4340*/  @!P0 BRA `(.L_x_82) ;  /* 0x0000005400688947 */ /* 0x002fea0003800000 */
.L_x_200:
        /* <DEDUP_REMOVED lines=9> */
.L_x_202:
[----:B------:R-:W-:-:S04]  /*43e0*/  UIADD3 UR4, UPT, UPT, UR4, 0x1, URZ ;  /* 0x0000000104047890 */ /* 0x000fc8000fffe0ff */
[----:B------:R-:W-:-:S04]  /*43f0*/  UISETP.NE.AND UP0, UPT, UR4, 0x4, UPT ;  /* 0x000000040400788c */ /* 0x000fc8000bf05270 */
[----:B------:R-:W-:Y:S02]  /*4400*/  USEL UR5, URZ, 0x1, UP0 ;  /* 0x00000001ff057887 */ /* 0x000fe40008000000 */
[----:B------:R-:W-:-:S04]  /*4410*/  USEL UR4, UR4, URZ, UP0 ;  /* 0x000000ff04047287 */ /* 0x000fc80008000000 */
[----:B------:R-:W-:Y:S01]  /*4420*/  ULEA UR4, UR4, UR17, 0x3 ;  /* 0x0000001104047291 */ /* 0x000fe2000f8e18ff */
[----:B------:R-:W-:-:S04]  /*4430*/  LOP3.LUT R2, R2, UR5, RZ, 0x3c, !PT ;  /* 0x0000000502027c12 */ /* 0x000fc8000f8e3cff */
[----:B------:R-:W-:-:S04]  /*4440*/  SHF.L.U32 R2, R2, 0x1f, RZ ;  /* 0x0000001f02027819 */ /* 0x000fc800000006ff */
[----:B------:R-:W2:Y:S02]  /*4450*/  SYNCS.PHASECHK.TRANS64.TRYWAIT P0, [UR4], R2 ;  /* 0x00000002ff0075a7 */ /* 0x000ea40008001104 */
[----:B--2---:R-:W-:Y:S05]  /*4460*/  @!P0 BRA `(.L_x_84) ;  /* 0x0000005400508947 */ /* 0x004fea0003800000 */
.L_x_204:
[----:B------:R-:W-:Y:S01]  /*4470*/  NOP ;  /* 0x0000000000007918 */ /* 0x000fe20000000000 */
[----:B-1----:R-:W1:Y:S01]  /*4480*/  LDS R0, [UR8+0x14] ;  /* 0x00001408ff007984 */ /* 0x002e620008000800 */
[----:B------:R-:W-:Y:S01]  /*4490*/  ULOP3.LUT UR4, UR30, 0xffff, URZ, 0xc0, !UPT ;  /* 0x0000ffff1e047892 */ /* 0x000fe2000f8ec0ff */
[----:B------:R-:W-:Y:S01]  /*44a0*/  UMOV UR5, 0xffff ;  /* 0x0000ffff00057882 */ /* 0x000fe20000000000 */
[----:B------:R-:W-:Y:S02]  /*44b0*/  UMOV UR6, 0x1 ;  /* 0x0000000100067882 */ /* 0x000fe40000000000 */
[----:B------:R-:W-:-:S04]  /*44c0*/  USHF.R.U32.HI UR4, URZ, 0x5, UR4 ;  /* 0x00000005ff047899 */ /* 0x000fc80008011604 */
[----:B------:R-:W-:Y:S02]  /*44d0*/  USHF.L.U32 UR5, UR5, UR4, URZ ;  /* 0x0000000405057299 */ /* 0x000fe400080006ff */
[----:B------:R-:W-:-:S04]  /*44e0*/  USHF.L.U32 UR4, UR6, UR4, URZ ;  /* 0x0000000406047299 */ /* 0x000fc800080006ff */
[----:B-1----:R-:W-:-:S04]  /*44f0*/  LOP3.LUT R0, R0, UR5, RZ, 0xc0, !PT ;  /* 0x0000000500007c12 */ /* 0x002fc8000f8ec0ff */
[----:B------:R-:W-:-:S13]  /*4500*/  ISETP.NE.AND P0, PT, R0, UR5, PT ;  /* 0x0000000500007c0c */ /* 0x000fda000bf05270 */
[----:B------:R-:W-:Y:S05]  /*4510*/  @P0 BRA `(.L_x_85) ;  /* 0x0000000000580947 */ /* 0x000fea0003800000 */
[----:B------:R-:W1:Y:S02]  /*4520*/  LDS R0, [UR8+0x18] ;  /* 0x00001808ff007984 */ /* 0x000e640008000800 */
[----:B-1----:R-:W-:-:S04]  /*4530*/  LOP3.LUT R0, R0, UR4, RZ, 0xc0, !PT ;  /* 0x0000000400007c12 */ /* 0x002fc8000f8ec0ff */
[----:B------:R-:W-:-:S13]  /*4540*/  ISETP.NE.AND P0, PT, R0, UR4, PT ;  /* 0x0000000400007c0c */ /* 0x000fda000bf05270 */
[----:B------:R-:W-:Y:S05]  /*4550*/  @P0 BRA `(.L_x_86) ;  /* 0x00000000003c0947 */ /* 0x000fea0003800000 */
[----:B------:R-:W1:Y:S01]  /*4560*/  S2R R2, SR_LANEID ;  /* 0x0000000000027919 */ /* 0x000e620000000000 */
[----:B------:R-:W-:-:S06]  /*4570*/  ULOP3.LUT UR5, URZ, UR5, URZ, 0x33, !UPT ;  /* 0x00000005ff057292 */ /* 0x000fcc000f8e33ff */
[----:B------:R-:W-:-:S04]  /*4580*/  IMAD.U32 R0, RZ, RZ, UR5 ;  /* 0x00000005ff007e24 */ /* 0x000fc8000f8e00ff */
[----:B------:R2:W4:Y:S02]  /*4590*/  REDUX UR7, R0 ;  /* 0x00000000000773c4 */ /* 0x0005240000000000 */
[----:B------:R1:W-:Y:S01]  /*45a0*/  UTCATOMSWS.AND URZ, UR5 ;  /* 0x0000000500ff79e3 */ /* 0x0003e20008000000 */
[----:B--2---:R-:W-:Y:S01]  /*45b0*/  LOP3.LUT R0, RZ, UR4, RZ, 0x33, !PT ;  /* 0x00000004ff007c12 */ /* 0x004fe2000f8e33ff */
[----:B------:R-:W-:Y:S02]  /*45c0*/  VOTEU.ANY UR4, UPT, PT ;  /* 0x0000000000047886 */ /* 0x000fe400038e0100 */
[----:B------:R-:W-:Y:S02]  /*45d0*/  UFLO.U32 UR4, UR4 ;  /* 0x00000004000472bd */ /* 0x000fe400080e0000 */
[----:B------:R-:W2:Y:S04]  /*45e0*/  REDUX UR6, R0 ;  /* 0x00000000000673c4 */ /* 0x000ea80000000000 */
[----:B-1----:R-:W-:-:S02]  /*45f0*/  ISETP.EQ.U32.AND P0, PT, R2, UR4, PT ;  /* 0x0000000402007c0c */ /* 0x002fc4000bf02070 */
[----:B----4-:R-:W-:-:S11]  /*4600*/  MOV R2, UR7 ;  /* 0x0000000700027c02 */ /* 0x010fd60008000f00 */
[----:B------:R1:W-:Y:S01]  /*4610*/  @P0 ATOMS.AND RZ, [UR8+0x14], R2 ;  /* 0x00001402ffff098c */ /* 0x0003e2000a800008 */
[----:B--2---:R-:W-:-:S05]  /*4620*/  IMAD.U32 R0, RZ, RZ, UR6 ;  /* 0x00000006ff007e24 */ /* 0x004fca000f8e00ff */
[----:B------:R1:W-:Y:S01]  /*4630*/  @P0 ATOMS.AND RZ, [UR8+0x18], R0 ;  /* 0x00001800ffff098c */ /* 0x0003e2000a800008 */
[----:B------:R-:W-:Y:S05]  /*4640*/  BRA `(.L_x_87) ;  /* 0x0000000000147947 */ /* 0x000fea0003800000 */
.L_x_86:
[----:B------:R-:W-:Y:S02]  /*4650*/  MOV R2, 0x4670 ;  /* 0x0000467000027802 */ /* 0x000fe40000000f00 */
[----:B---3-5:R-:W-:Y:S05]  /*4660*/  CALL.REL.NOINC `($__internal_0_$__cuda_sm10x_tcgen05_guardrail_trap_col_being_dealloced_not_returned_by_alloc) ;  /* 0x0000005800387944 */ /* 0x028fea0003c00000 */
[----:B------:R-:W-:Y:S05]  /*4670*/  BRA `(.L_x_87) ;  /* 0x0000000000087947 */ /* 0x000fea0003800000 */
.L_x_85:
[----:B------:R-:W-:Y:S02]  /*4680*/  MOV R2, 0x46a0 ;  /* 0x000046a000027802 */ /* 0x000fe40000000f00 */
[----:B---3-5:R-:W-:Y:S05]  /*4690*/  CALL.REL.NOINC `($__internal_2_$__cuda_sm10x_tcgen05_guardrail_trap_unallocated_columns_being_dealloced) ;  /* 0x0000005800447944 */ /* 0x028fea0003c00000 */
.L_x_87:
[----:B------:R-:W-:Y:S01]  /*46a0*/  NOP ;  /* 0x0000000000007918 */ /* 0x000fe20000000000 */
[----:B------:R-:W-:Y:S05]  /*46b0*/  EXIT ;  /* 0x000000000000794d */ /* 0x000fea0003800000 */
.L_x_69:
[----:B------:R-:W-:-:S09]  /*46c0*/  UISETP.NE.OR UP0, UPT, UR18, 0x3, !UP3 ;  /* 0x000000031200788c */ /* 0x000fd2000df05670 */
[----:B------:R-:W-:Y:S05]  /*46d0*/  BRA.U UP0, `(.L_x_88) ;  /* 0x0000001100887547 */ /* 0x000fea000b800000 */
[----:B------:R-:W2:Y:S01]  /*46e0*/  LDCU.64 UR4, c[0x0][0x888] ;  /* 0x00011100ff0477ac */ /* 0x000ea20008000a00 */
[----:B------:R-:W3:Y:S01]  /*46f0*/  S2UR UR8, SR_CgaCtaId ;  /* 0x00000000000879c3 */ /* 0x000ee20000008800 */
[----:B------:R-:W-:Y:S02]  /*4700*/  HFMA2 R9, -RZ, RZ, 0, 0 ;  /* 0x00000000ff097431 */ /* 0x000fe400000001ff */
[----:B------:R-:W-:Y:S01]  /*4710*/  IMAD.MOV.U32 R11, RZ, RZ, 0x1 ;  /* 0x00000001ff0b7424 */ /* 0x000fe200078e00ff */
[----:B------:R-:W4:Y:S01]  /*4720*/  LDCU UR40, c[0x0][0x370] ;  /* 0x00006e00ff2877ac */ /* 0x000f220008000800 */
[----:B------:R-:W-:Y:S01]  /*4730*/  IMAD.MOV.U32 R10, RZ, RZ, RZ ;  /* 0x000000ffff0a7224 */ /* 0x000fe200078e00ff */
[----:B------:R-:W-:Y:S01]  /*4740*/  MOV R3, 0x1000 ;  /* 0x0000100000037802 */ /* 0x000fe20000000f00 */
[----:B------:R-:W4:Y:S01]  /*4750*/  LDCU.128 UR44, c[0x0][0xb10] ;  /* 0x00016200ff2c77ac */ /* 0x000f220008000c00 */
[----:B------:R-:W1:Y:S01]  /*4760*/  LDC.64 R12, c[0x0][0x348] ;  /* 0x0000d200ff0c7b82 */ /* 0x000e620000000a00 */
[----:B------:R-:W3:Y:S01]  /*4770*/  LDCU UR37, c[0x0][0x374] ;  /* 0x00006e80ff2577ac */ /* 0x000ee20008000800 */
[----:B------:R-:W3:Y:S01]  /*4780*/  LDCU.64 UR38, c[0x0][0x890] ;  /* 0x00011200ff2677ac */ /* 0x000ee20008000a00 */
[----:B------:R-:W3:Y:S01]  /*4790*/  LDCU UR15, c[0x0][0xb0c] ;  /* 0x00016180ff0f77ac */ /* 0x000ee20008000800 */
[----:B--2---:R-:W-:Y:S01]  /*47a0*/  UISETP.NE.U32.AND UP0, UPT, UR4, URZ, UPT ;  /* 0x000000ff0400728c */ /* 0x004fe2000bf05070 */
[----:B------:R-:W2:Y:S01]  /*47b0*/  LDCU UR54, c[0x0][0xb20] ;  /* 0x00016400ff3677ac */ /* 0x000ea20008000800 */
[----:B------:R-:W2:Y:S01]  /*47c0*/  LDCU UR4, c[0x0][0xb30] ;  /* 0x00016600ff0477ac */ /* 0x000ea20008000800 */
[----:B------:R-:W-:Y:S01]  /*47d0*/  UMOV UR21, 0x400 ;  /* 0x0000040000157882 */ /* 0x000fe20000000000 */
[----:B----4-:R-:W-:-:S02]  /*47e0*/  UIMAD.WIDE.U32 UR52, UR40, UR44, URZ ;  /* 0x0000002c283472a5 */ /* 0x010fc4000f8e00ff */
[----:B---3--:R-:W-:Y:S02]  /*47f0*/  UIMAD.WIDE.U32 UR6, UR37, UR47, URZ ;  /* 0x0000002f250672a5 */ /* 0x008fe4000f8e00ff */
[----:B------:R-:W-:Y:S02]  /*4800*/  ULEA UR21, UR8, UR21, 0x18 ;  /* 0x0000001508157291 */ /* 0x000fe4000f8ec0ff */
[----:B------:R-:W-:Y:S02]  /*4810*/  UISETP.NE.U32.AND UP6, UPT, UR38, URZ, UPT ;  /* 0x000000ff2600728c */ /* 0x000fe4000bfc5070 */
[----:B------:R-:W-:Y:S02]  /*4820*/  UIADD3 UR43, UPT, UPT, UR21, 0x128, URZ ;  /* 0x00000128152b7890 */ /* 0x000fe4000fffe0ff */
[----:B------:R-:W-:Y:S02]  /*4830*/  UIADD3 UR33, UPT, UPT, UR21, 0x110, URZ ;  /* 0x0000011015217890 */ /* 0x000fe4000fffe0ff */
[----:B------:R-:W-:-:S02]  /*4840*/  UIADD3 UR25, UPT, UPT, UR21, 0x118, URZ ;  /* 0x0000011815197890 */ /* 0x000fc4000fffe0ff */
[----:B------:R-:W-:Y:S02]  /*4850*/  UIADD3 UR17, UPT, UPT, UR21, 0x120, URZ ;  /* 0x0000012015117890 */ /* 0x000fe4000fffe0ff */
[----:B------:R-:W-:Y:S02]  /*4860*/  UISETP.NE.AND.EX UP5, UPT, UR5, URZ, UPT, UP0 ;  /* 0x000000ff0500728c */ /* 0x000fe4000bfa5300 */
[----:B------:R-:W-:Y:S01]  /*4870*/  UISETP.NE.AND UP0, UPT, UR42, 0x1, UPT ;  /* 0x000000012a00788c */ /* 0x000fe2000bf05270 */
[----:B------:R-:W-:Y:S01]  /*4880*/  UMOV UR52, UR53 ;  /* 0x0000003500347c82 */ /* 0x000fe20008000000 */
[----:B------:R-:W-:Y:S01]  /*4890*/  UMOV UR51, UR7 ;  /* 0x0000000700337c82 */ /* 0x000fe20008000000 */
[----:B------:R-:W-:Y:S02]  /*48a0*/  USEL UR41, URZ, 0x1, UP4 ;  /* 0x00000001ff297887 */ /* 0x000fe4000a000000 */
[----:B------:R-:W-:Y:S02]  /*48b0*/  UISETP.NE.AND UP0, UPT, UR15, 0x1, UPT ;  /* 0x000000010f00788c */ /* 0x000fe4000bf05270 */
[----:B------:R-:W-:-:S02]  /*48c0*/  UPLOP3.LUT UP4, UPT, UPT, UPT, UPT, 0x40, 0x4 ;  /* 0x000000000004789c */ /* 0x000fc40003f8e870 */
[----:B------:R-:W-:Y:S01]  /*48d0*/  UISETP.GE.AND UP2, UPT, UR42, 0x1, UPT ;  /* 0x000000012a00788c */ /* 0x000fe2000bf46270 */
[----:B------:R-:W3:Y:S01]  /*48e0*/  LDCU.64 UR22, c[0x0][0xb28] ;  /* 0x00016500ff1677ac */ /* 0x000ee20008000a00 */
[----:B------:R-:W-:Y:S02]  /*48f0*/  UISETP.NE.AND.EX UP6, UPT, UR39, URZ, UPT, UP6 ;  /* 0x000000ff2700728c */ /* 0x000fe4000bfc5360 */
[----:B------:R-:W-:Y:S02]  /*4900*/  UPRMT UR43, UR8, 0x654, UR43 ;  /* 0x00000654082b7896 */ /* 0x000fe4000800002b */
[----:B------:R-:W-:Y:S02]  /*4910*/  UPRMT UR50, UR8, 0x654, UR33 ;  /* 0x0000065408327896 */ /* 0x000fe40008000021 */
[----:B------:R-:W-:Y:S02]  /*4920*/  UPRMT UR49, UR8, 0x654, UR25 ;  /* 0x0000065408317896 */ /* 0x000fe40008000019 */
[----:B------:R-:W-:-:S02]  /*4930*/  UPRMT UR48, UR8, 0x654, UR17 ;  /* 0x0000065408307896 */ /* 0x000fc40008000011 */
[----:B------:R-:W-:Y:S02]  /*4940*/  USHF.R.U32.HI UR52, URZ, UR45, UR52 ;  /* 0x0000002dff347299 */ /* 0x000fe40008011634 */
[----:B--2---:R-:W-:Y:S02]  /*4950*/  USHF.R.U32.HI UR51, URZ, UR54, UR51 ;  /* 0x00000036ff337299 */ /* 0x004fe40008011633 */
[----:B------:R-:W-:Y:S02]  /*4960*/  UISETP.NE.AND UP0, UPT, UR46, 0x1, UPT ;  /* 0x000000012e00788c */ /* 0x000fe4000bf05270 */
[----:B-1----:R-:W-:-:S11]  /*4970*/  UISETP.NE.AND UP3, UPT, UR4, 0x1, UPT ;  /* 0x000000010400788c */ /* 0x002fd6000bf65270 */
.L_x_99:
[C---:B------:R-:W-:Y:S02]  /*4980*/  LEA R8, R10.reuse, UR21, 0x3 ;  /* 0x000000150a087c11 */ /* 0x040fe4000f8e18ff */
[----:B------:R-:W-:Y:S02]  /*4990*/  SHF.L.U32 R0, R9, 0x1f, RZ ;  /* 0x0000001f09007819 */ /* 0x000fe400000006ff */
[----:B------:R-:W-:Y:S02]  /*49a0*/  LEA R4, R10, UR21, 0x4 ;  /* 0x000000150a047c11 */ /* 0x000fe4000f8e20ff */
[----:B-1----:R-:W1:Y:S02]  /*49b0*/  SYNCS.PHASECHK.TRANS64.TRYWAIT P0, [R8+URZ+0x160], R0 ;  /* 0x00016000080075a7 */ /* 0x002e6400080011ff */
[----:B-1----:R-:W-:Y:S05]  /*49c0*/  @!P0 BRA `(.L_x_89) ;  /* 0x0000005000108947 */ /* 0x002fea0003800000 */
.L_x_205:
[----:B------:R-:W2:Y:S01]  /*49d0*/  LDS.128 R4, [R4+0x1f0] ;  /* 0x0001f00004047984 */ /* 0x000ea20000000c00 */
[----:B------:R-:W-:Y:S01]  /*49e0*/  UISETP.GE.AND UP0, UPT, UR42, 0x1, UPT ;  /* 0x000000012a00788c */ /* 0x000fe2000bf06270 */
[----:B------:R-:W-:Y:S01]  /*49f0*/  @!PT LDS RZ, [RZ] ;  /* 0x00000000fffff984 */ /* 0x000fe20000000800 */
[----:B------:R-:W-:Y:S01]  /*4a00*/  @!PT LDS RZ, [RZ] ;  /* 0x00000000fffff984 */ /* 0x000fe20000000800 */
[----:B------:R-:W-:Y:S01]  /*4a10*/  @!PT LDS RZ, [RZ] ;  /* 0x00000000fffff984 */ /* 0x000fe20000000800 */
[----:B------:R-:W-:Y:S01]  /*4a20*/  @!PT LDS RZ, [RZ] ;  /* 0x00000000fffff984 */ /* 0x000fe20000000800 */
[----:B------:R4:W-:Y:S06]  /*4a30*/  MEMBAR.ALL.CTA ;  /* 0x0000000000007992 */ /* 0x0009ec0000008000 */
[----:B----4-:R-:W4:Y:S01]  /*4a40*/  FENCE.VIEW.ASYNC.S ;  /* 0x00000000000073c6 */ /* 0x010f220000000000 */
[----:B--2---:R-:W-:Y:S11]  /*4a50*/  LOP3.LUT P0, RZ, R6, 0x1, RZ, 0xc0, !PT ;  /* 0x0000000106ff7812 */ /* 0x004ff6000780c0ff */
[----:B------:R-:W-:Y:S02]  /*4a60*/  @!UPT UIADD3 URZ, UPT, UPT, URZ, URZ, URZ ;  /* 0x000000fffffff290 */ /* 0x000fe4000fffe0ff */
[----:B----4-:R-:W-:Y:S01]  /*4a70*/  VOTEU.ANY UP2, P0 ;  /* 0x0000000000ff7886 */ /* 0x010fe20000040100 */
[----:B------:R-:W-:Y:S11]  /*4a80*/  PLOP3.LUT P0, PT, PT, PT, UP2, 0x80, 0x8 ;  /* 0x000000000008781c */ /* 0x000ff60003f0f028 */
[----:B------:R-:W-:Y:S02]  /*4a90*/  @!UPT UIADD3 URZ, UPT, UPT, URZ, URZ, URZ ;  /* 0x000000fffffff290 */ /* 0x000fe4000fffe0ff */
[----:B-1----:R-:W-:Y:S02]  /*4aa0*/  @P0 SHF.R.U32.HI R0, RZ, 0x10, R5 ;  /* 0x00000010ff000819 */ /* 0x002fe40000011605 */
[----:B------:R-:W-:Y:S02]  /*4ab0*/  @P0 MOV R2, R4 ;  /* 0x0000000400020202 */ /* 0x000fe40000000f00 */
[----:B------:R-:W-:Y:S01]  /*4ac0*/  @P0 R2UR UR4, R0 ;  /* 0x00000000000402ca */ /* 0x000fe200000e0000 */
[----:B------:R-:W-:Y:S01]  /*4ad0*/  VIADD R0, R8, 0x170 ;  /* 0x0000017008007836 */ /* 0x000fe20000000000 */
[----:B------:R-:W-:Y:S02]  /*4ae0*/  @P0 LOP3.LUT R4, R5, 0xffff, RZ, 0xc0, !PT ;  /* 0x0000ffff05040812 */ /* 0x000fe400078ec0ff */
[----:B------:R-:W-:Y:S02]  /*4af0*/  @P0 R2UR UR6, R2 ;  /* 0x00000000020602ca */ /* 0x000fe400000e0000 */
[----:B------:R-:W-:Y:S02]  /*4b00*/  PRMT R0, RZ, 0x654, R0 ;  /* 0x00000654ff007816 */ /* 0x000fe40000000000 */
[----:B------:R-:W-:Y:S02]  /*4b10*/  @P0 R2UR UR5, R4 ;  /* 0x00000000040502ca */ /* 0x000fe400000e0000 */
[----:B------:R1:W-:Y:S03]  /*4b20*/  SYNCS.ARRIVE.TRANS64.RED.A1T0 RZ, [R0+URZ], RZ ;  /* 0x000000ff00ff79a7 */ /* 0x0003e600081004ff */
[----:B------:R-:W-:Y:S04]  /*4b30*/  @UP2 UMOV UR29, UR4 ;  /* 0x00000004001d2c82 */ /* 0x000fe80008000000 */
[----:B------:R-:W-:Y:S04]  /*4b40*/  @UP2 UMOV UR14, UR6 ;  /* 0x00000006000e2c82 */ /* 0x000fe80008000000 */
[----:B------:R-:W-:Y:S01]  /*4b50*/  @UP2 UMOV UR13, UR5 ;  /* 0x00000005000d2c82 */ /* 0x000fe20008000000 */
[----:B------:R-:W-:Y:S05]  /*4b60*/  BRA.U !UP0, `(.L_x_90) ;  /* 0x0000000108c07547 */ /* 0x000fea000b800000 */
[----:B------:R-:W-:Y:S02]  /*4b70*/  UIMAD.WIDE.U32 UR18, UR13, UR47, URZ ;  /* 0x0000002f0d1272a5 */ /* 0x000fe4000f8e00ff */
[----:B------:R-:W-:Y:S02]  /*4b80*/  UP2UR UR16, UPR, URZ, 0x4 ;  /* 0x00000004ff107883 */ /* 0x000fe40008000000 */
[----:B------:R-:W-:Y:S02]  /*4b90*/  UISETP.NE.AND UP2, UPT, UR46, 0x1, UPT ;  /* 0x000000012e00788c */ /* 0x000fe4000bf45270 */
[----:B------:R-:W-:Y:S02]  /*4ba0*/  UIMAD.WIDE.U32 UR26, UR14, UR44, URZ ;  /* 0x0000002c0e1a72a5 */ /* 0x000fe4000f8e00ff */
[----:B------:R-:W-:Y:S02]  /*4bb0*/  USEL UR4, UR37, UR51, !UP2 ;  /* 0x0000003325047287 */ /* 0x000fe4000d000000 */
[----:B------:R-:W-:Y:S02]  /*4bc0*/  UISETP.NE.AND UP0, UPT, UR15, 0x1, UPT ;  /* 0x000000010f00788c */ /* 0x000fe4000bf05270 */
[----:B------:R-:W-:Y:S02]  /*4bd0*/  UP2UR UR20, UPR, URZ, 0x2 ;  /* 0x00000002ff147883 */ /* 0x000fe40008000000 */
[----:B------:R-:W-:Y:S02]  /*4be0*/  UISETP.NE.AND UP1, UPT, UR42, 0x1, UPT ;  /* 0x000000012a00788c */ /* 0x000fe4000bf25270 */
[----:B---3--:R-:W-:Y:S02]  /*4bf0*/  UIMAD.WIDE.U32 UR8, UR4, UR22, URZ ;  /* 0x00000016040872a5 */ /* 0x008fe4000f8e00ff */
[----:B------:R-:W-:Y:S01]  /*4c00*/  USEL UR7, UR40, UR52, !UP0 ;  /* 0x0000003428077287 */ /* 0x000fe2000c000000 */
[----:B------:R-:W-:Y:S02]  /*4c10*/  UMOV UR5, UR19 ;  /* 0x0000001300057c82 */ /* 0x000fe40008000000 */
[----:B------:R-:W-:Y:S02]  /*4c20*/  USHF.R.U32.HI UR6, URZ, UR54, UR5 ;  /* 0x00000036ff067299 */ /* 0x000fe40008011605 */
[----:B------:R-:W-:Y:S02]  /*4c30*/  UIMAD.WIDE.U32 UR10, UR7, UR22, URZ ;  /* 0x00000016070a72a5 */ /* 0x000fe4000f8e00ff */
[----:B------:R-:W-:Y:S02]  /*4c40*/  USEL UR6, UR13, UR6, !UP2 ;  /* 0x000000060d067287 */ /* 0x000fe4000d000000 */
[----:B------:R-:W-:Y:S01]  /*4c50*/  UISETP.NE.AND UP2, UPT, UR16, URZ, UPT ;  /* 0x000000ff1000728c */ /* 0x000fe2000bf45270 */
[----:B------:R-:W-:Y:S02]  /*4c60*/  UMOV UR5, UR27 ;  /* 0x0000001b00057c82 */ /* 0x000fe40008000000 */
[----:B------:R-:W-:Y:S03]  /*4c70*/  USHF.R.U32.HI UR12, URZ, UR45, UR5 ;  /* 0x0000002dff0c7299 */ /* 0x000fe60008011605 */
[----:B------:R-:W-:Y:S02]  /*4c80*/  UMOV UR5, UR9 ;  /* 0x0000000900057c82 */ /* 0x000fe40008000000 */
[----:B------:R-:W-:Y:S03]  /*4c90*/  @UP1 USHF.R.U32.HI UR4, URZ, UR23, UR5 ;  /* 0x00000017ff041299 */ /* 0x000fe60008011605 */
[----:B------:R-:W-:Y:S01]  /*4ca0*/  UMOV UR5, UR11 ;  /* 0x0000000b00057c82 */ /* 0x000fe20008000000 */
[----:B------:R-:W-:Y:S02]  /*4cb0*/  UIMAD UR4, UR42, UR4, URZ ;  /* 0x000000042a0472a4 */ /* 0x000fe4000f8e02ff */
[----:B------:R-:W-:Y:S02]  /*4cc0*/  @UP1 USHF.R.U32.HI UR7, URZ, UR23, UR5 ;  /* 0x00000017ff071299 */ /* 0x000fe40008011605 */
[----:B------:R-:W-:Y:S02]  /*4cd0*/  USEL UR5, UR14, UR12, !UP0 ;  /* 0x0000000c0e057287 */ /* 0x000fe4000c000000 */
[----:B------:R-:W-:Y:S02]  /*4ce0*/  UIMAD.WIDE.U32 UR10, UR6, UR22, URZ ;  /* 0x00000016060a72a5 */ /* 0x000fe4000f8e00ff */
[----:B------:R-:W-:Y:S02]  /*4cf0*/  UIMAD UR8, UR42, UR7, URZ ;  /* 0x000000072a0872a4 */ /* 0x000fe4000f8e02ff */
[----:B------:R-:W-:Y:S03]  /*4d00*/  UISETP.GE.AND UP0, UPT, UR6, UR4, UPT ;  /* 0x000000040600728c */ /* 0x000fe6000bf06270 */
[----:B------:R-:W-:Y:S01]  /*4d10*/  UMOV UR4, UR11 ;  /* 0x0000000b00047c82 */ /* 0x000fe20008000000 */
[----:B------:R-:W-:Y:S02]  /*4d20*/  UISETP.GE.OR UP0, UPT, UR5, UR8, UP0 ;  /* 0x000000080500728c */ /* 0x000fe40008706670 */
[----:B------:R-:W-:Y:S02]  /*4d30*/  USHF.R.U32.HI UR4, URZ, UR23, UR4 ;  /* 0x00000017ff047299 */ /* 0x000fe40008011604 */
[----:B------:R-:W-:Y:S02]  /*4d40*/  UIMAD.WIDE.U32 UR8, UR5, UR22, URZ ;  /* 0x00000016050872a5 */ /* 0x000fe4000f8e00ff */
[----:B------:R-:W-:Y:S04]  /*4d50*/  USEL UR10, UR6, UR4, !UP1 ;  /* 0x00000004060a7287 */ /* 0x000fe8000c800000 */
[----:B------:R-:W-:Y:S01]  /*4d60*/  UIADD3 UR11, UPT, UPT, -UR10, URZ, URZ ;  /* 0x000000ff0a0b7290 */ /* 0x000fe2000fffe1ff */
[----:B------:R-:W-:Y:S02]  /*4d70*/  @!UP0 UMOV UR4, UR9 ;  /* 0x0000000900048c82 */ /* 0x000fe40008000000 */
[----:B------:R-:W-:Y:S02]  /*4d80*/  @!UP0 USHF.R.U32.HI UR4, URZ, UR23, UR4 ;  /* 0x00000017ff048299 */ /* 0x000fe40008011604 */
[----:B------:R-:W-:Y:S02]  /*4d90*/  UIMAD UR8, UR42, UR11, UR6 ;  /* 0x0000000b2a0872a4 */ /* 0x000fe4000f8e0206 */
[----:B------:R-:W-:Y:S02]  /*4da0*/  @!UP0 USEL UR4, UR5, UR4, !UP1 ;  /* 0x0000000405048287 */ /* 0x000fe4000c800000 */
[----:B------:R-:W-:Y:S02]  /*4db0*/  UISETP.NE.AND UP1, UPT, UR20, URZ, UPT ;  /* 0x000000ff1400728c */ /* 0x000fe4000bf25270 */
[----:B------:R-:W-:Y:S02]  /*4dc0*/  @!UP0 UIMAD UR8, UR7, UR8, UR4 ;  /* 0x00000008070882a4 */ /* 0x000fe4000f8e0204 */
[----:B------:R-:W-:Y:S02]  /*4dd0*/  @!UP0 UIADD3 UR9, UPT, UPT, UR10, -UR4, URZ ;  /* 0x800000040a098290 */ /* 0x000fe4000fffe0ff */
[----:B------:R-:W-:Y:S02]  /*4de0*/  UIADD3 UR4, UPT, UPT, -UR5, URZ, URZ ;  /* 0x000000ff05047290 */ /* 0x000fe4000fffe1ff */
[----:B------:R-:W-:Y:S02]  /*4df0*/  UIADD3 UR7, UPT, UPT, -UR6, URZ, URZ ;  /* 0x000000ff06077290 */ /* 0x000fe4000fffe1ff */
[----:B------:R-:W-:Y:S02]  /*4e00*/  @!UP0 UIMAD UR6, UR9, UR42, UR5 ;  /* 0x0000002a090682a4 */ /* 0x000fe4000f8e0205 */
[----:B------:R-:W-:Y:S02]  /*4e10*/  UIMAD UR14, UR15, UR4, UR14 ;  /* 0x000000040f0e72a4 */ /* 0x000fe4000f8e020e */
[----:B------:R-:W-:Y:S01]  /*4e20*/  UIMAD UR13, UR46, UR7, UR13 ;  /* 0x000000072e0d72a4 */ /* 0x000fe2000f8e020d */
[----:B------:R-:W-:Y:S02]  /*4e30*/  @!UP0 UMOV UR5, UR8 ;  /* 0x0000000800058c82 */ /* 0x000fe40008000000 */
[----:B------:R-:W-:Y:S02]  /*4e40*/  UIMAD UR14, UR5, UR15, UR14 ;  /* 0x0000000f050e72a4 */ /* 0x000fe4000f8e020e */
[----:B------:R-:W-:Y:S11]  /*4e50*/  UIMAD UR13, UR6, UR46, UR13 ;  /* 0x0000002e060d72a4 */ /* 0x000ff6000f8e020d */
[----:B------:R-:W-:Y:S01]  /*4e60*/  @!UPT UIADD3 URZ, UPT, UPT, URZ, URZ, URZ ;  /* 0x000000fffffff290 */ /* 0x000fe2000fffe0ff */
.L_x_90:
[----:B------:R-:W2:Y:S01]  /*4e70*/  @!UP3 LDCU.128 UR8, c[0x0][0xb10] ;  /* 0x00016200ff08b7ac */ /* 0x000ea20008000c00 */
[----:B------:R-:W-:Y:S02]  /*4e80*/  ISETP.NE.U32.AND P0, PT, RZ, UR38, PT ;  /* 0x00000026ff007c0c */ /* 0x000fe4000bf05070 */
[----:B------:R-:W-:Y:S02]  /*4e90*/  SHF.L.U32 R4, R11, 0x1f, RZ ;  /* 0x0000001f0b047819 */ /* 0x000fe400000006ff */
[----:B------:R-:W-:Y:S01]  /*4ea0*/  ISETP.NE.AND.EX P0, PT, RZ, UR39, PT, P0 ;  /* 0x00000027ff007c0c */ /* 0x000fe2000bf05300 */
[----:B------:R-:W4:Y:S01]  /*4eb0*/  @!UP3 LDCU UR5, c[0x0][0xb0c] ;  /* 0x00016180ff05b7ac */ /* 0x000f220008000800 */
[----:B------:R-:W-:Y:S02]  /*4ec0*/  USHF.L.U32 UR35, UR30, 0x6, URZ ;  /* 0x000000061e237899 */ /* 0x000fe400080006ff */
[----:B------:R-:W-:Y:S02]  /*4ed0*/  USHF.L.U32 UR34, UR31, 0x7, URZ ;  /* 0x000000071f227899 */ /* 0x000fe400080006ff */
[----:B--2---:R-:W-:Y:S07]  /*4ee0*/  UIMAD.WIDE.U32 UR6, UR14, UR8, URZ ;  /* 0x000000080e0672a5 */ /* 0x004fee000f8e00ff */
[----:B------:R-:W-:Y:S01]  /*4ef0*/  @!UP3 UMOV UR4, UR7 ;  /* 0x000000070004bc82 */ /* 0x000fe20008000000 */
[----:B----4-:R-:W-:Y:S02]  /*4f00*/  @!UP3 UISETP.NE.AND UP0, UPT, UR5, 0x1, UPT ;  /* 0x000000010500b88c */ /* 0x010fe4000bf05270 */
[----:B------:R-:W-:Y:S02]  /*4f10*/  @!UP3 USHF.R.U32.HI UR4, URZ, UR9, UR4 ;  /* 0x00000009ff04b299 */ /* 0x000fe40008011604 */
[----:B------:R-:W-:Y:S02]  /*4f20*/  UIMAD.WIDE.U32 UR6, UR13, UR11, URZ ;  /* 0x0000000b0d0672a5 */ /* 0x000fe4000f8e00ff */
[----:B------:R-:W-:Y:S02]  /*4f30*/  @!UP3 USEL UR8, UR14, UR4, !UP0 ;  /* 0x000000040e08b287 */ /* 0x000fe4000c000000 */
[----:B------:R-:W-:Y:S03]  /*4f40*/  @!UP3 UISETP.NE.AND UP0, UPT, UR10, 0x1, UPT ;  /* 0x000000010a00b88c */ /* 0x000fe6000bf05270 */
[----:B------:R-:W-:Y:S02]  /*4f50*/  @!UP3 UMOV UR6, UR7 ;  /* 0x000000070006bc82 */ /* 0x000fe40008000000 */
[----:B------:R-:W2:Y:S02]  /*4f60*/  @!UP3 LDCU UR4, c[0x0][0xb20] ;  /* 0x00016400ff04b7ac */ /* 0x000ea40008000800 */
[----:B--2---:R-:W-:Y:S04]  /*4f70*/  @!UP3 USHF.R.U32.HI UR6, URZ, UR4, UR6 ;  /* 0x00000004ff06b299 */ /* 0x004fe80008011606 */
[----:B------:R-:W-:Y:S04]  /*4f80*/  @!UP3 USEL UR6, UR13, UR6, !UP0 ;  /* 0x000000060d06b287 */ /* 0x000fe8000c000000 */
[----:B------:R-:W-:Y:S02]  /*4f90*/  @!UP3 UIADD3 UR4, UPT, UPT, -UR8, UR6, URZ ;  /* 0x000000060804b290 */ /* 0x000fe4000fffe1ff */
[----:B------:R-:W-:Y:S02]  /*4fa0*/  @!UP3 UIADD3 UR6, UPT, UPT, UR8, -UR6, URZ ;  /* 0x800000060806b290 */ /* 0x000fe4000fffe0ff */
[----:B------:R-:W-:Y:S02]  /*4fb0*/  @!UP3 UIMAD UR14, UR4, UR5, UR14 ;  /* 0x00000005040eb2a4 */ /* 0x000fe4000f8e020e */
[----:B------:R-:W-:Y:S01]  /*4fc0*/  @!UP3 UIMAD UR13, UR6, UR10, UR13 ;  /* 0x0000000a060db2a4 */ /* 0x000fe2000f8e020d */
[----:B------:R-:W-:Y:S11]  /*4fd0*/  BRA.U UP4, `(.L_x_91) ;  /* 0x0000000104107547 */ /* 0x000ff6000b800000 */
[----:B------:R-:W-:Y:S04]  /*4fe0*/  MOV R2, UR41 ;  /* 0x0000002900027c02 */ /* 0x000fe80008000f00 */
[----:B------:R-:W-:Y:S04]  /*4ff0*/  SHF.L.U32 R2, R2, 0x1f, RZ ;  /* 0x0000001f02027819 */ /* 0x000fe800000006ff */
[----:B------:R-:W2:Y:S02]  /*5000*/  SYNCS.PHASECHK.TRANS64.TRYWAIT P1, [UR21+0x158], R2 ;  /* 0x00015802ff0075a7 */ /* 0x000ea40008021115 */
[----:B--2---:R-:W-:Y:S05]  /*5010*/  @!P1 BRA `(.L_x_92) ;  /* 0x0000004800909947 */ /* 0x004fea0003800000 */
.L_x_91:
[----:B------:R-:W-:Y:S05]  /*5020*/  BRA.U !UP6, `(.L_x_93) ;  /* 0x000000010e387547 */ /* 0x000fea000b800000 */
[----:B------:R-:W-:Y:S01]  /*5030*/  UPLOP3.LUT UP1, UPT, UPT, UPT, UP5, 0x80, 0x8 ;  /* 0x000000000008789c */ /* 0x000fe20003f2f050 */
[----:B-1----:R-:W-:Y:S01]  /*5040*/  HFMA2 R0, -RZ, RZ, 0, 5.9604644775390625e-08 ;  /* 0x00000001ff007431 */ /* 0x002fe200000001ff */
[----:B------:R-:W1:Y:S01]  /*5050*/  LDCU.64 UR8, c[0x0][0x358] ;  /* 0x00006b00ff0877ac */ /* 0x000e620008000a00 */
[----:B------:R-:W-:Y:S03]  /*5060*/  IMAD.MOV.U32 R45, RZ, RZ, 0x1 ;  /* 0x00000001ff2d7424 */ /* 0x000fe600078e00ff */
[----:B------:R-:W-:Y:S05]  /*5070*/  PLOP3.LUT P1, PT, PT, PT, UP1, 0x80, 0x8 ;  /* 0x000000000008781c */ /* 0x000fea0003f2f018 */
[----:B------:R-:W2:Y:S01]  /*5080*/  @UP1 LDCU.64 UR4, c[0x0][0x888] ;  /* 0x00011100ff0417ac */ /* 0x000ea20008000a00 */
[----:B------:R-:W-:Y:S07]  /*5090*/  @UP1 UIMAD UR6, UR36, UR38, URZ ;  /* 0x00000026240612a4 */ /* 0x000fee000f8e02ff */
[----:B------:R-:W-:Y:S01]  /*50a0*/  @!P1 PRMT R45, R0, 0x7610, R45 ;  /* 0x00007610002d9816 */ /* 0x000fe2000000002d */
[----:B--2---:R-:W-:Y:S06]  /*50b0*/  @UP1 UIMAD.WIDE UR4, UR6, 0x4, UR4 ;  /* 0x00000004060418a5 */ /* 0x004fec000f8e0204 */
[----:B------:R-:W-:Y:S01]  /*50c0*/  IMAD.U32 R6, RZ, RZ, UR4 ;  /* 0x00000004ff067e24 */ /* 0x000fe2000f8e00ff */
[----:B------:R-:W-:Y:S04]  /*50d0*/  MOV R7, UR5 ;  /* 0x0000000500077c02 */ /* 0x000fe80008000f00 */
[----:B------:R-:W2:Y:S01]  /*50e0*/  @!UP1 LDCU UR4, c[0x0][0x880] ;  /* 0x00011000ff0497ac */ /* 0x000ea20008000800 */
[----:B-1---5:R4:W5:Y:S02]  /*50f0*/  @P1 LDG.E R27, desc[UR8][R6.64] ;  /* 0x00000008061b1981 */ /* 0x022964000c1e1900 */
[----:B--2-4-:R-:W-:Y:S07]  /*5100*/  @!P1 IMAD.U32 R27, RZ, RZ, UR4 ;  /* 0x00000004ff1b9e24 */ /* 0x014fee000f8e00ff */
.L_x_93:
[----:B-----5:R-:W-:Y:S01]  /*5110*/  @!P0 FSETP.EQ.AND P2, PT, R27, RZ, PT ;  /* 0x000000ff1b00820b */ /* 0x020fe20003f42000 */
[----:B------:R-:W-:Y:S01]  /*5120*/  @!UPT UIADD3 URZ, UPT, UPT, URZ, URZ, URZ ;  /* 0x000000fffffff290 */ /* 0x000fe2000fffe0ff */
[----:B------:R-:W-:Y:S11]  /*5130*/  @!P0 BRA `(.L_x_94) ;  /* 0x0000000000148947 */ /* 0x000ff60003800000 */
[----:B------:R-:W-:Y:S02]  /*5140*/  LOP3.LUT P0, RZ, R45, 0xff, RZ, 0xc0, !PT ;  /* 0x000000ff2dff7812 */ /* 0x000fe4000780c0ff */
[----:B------:R-:W-:Y:S04]  /*5150*/  PLOP3.LUT P2, PT, PT, PT, UP1, 0x80, 0x8 ;  /* 0x000000000008781c */ /* 0x000fe80003f4f018 */
[----:B------:R-:W-:Y:S07]  /*5160*/  PLOP3.LUT P2, PT, P2, PT, PT, 0x8, 0x80 ;  /* 0x000000000080781c */ /* 0x000fee000174e170 */
[----:B------:R-:W-:Y:S11]  /*5170*/  @P0 FSETP.EQ.AND P2, PT, R27, RZ, PT ;  /* 0x000000ff1b00020b */ /* 0x000ff60003f42000 */
[----:B------:R-:W-:Y:S02]  /*5180*/  @!UPT UIADD3 URZ, UPT, UPT, URZ, URZ, URZ ;  /* 0x000000fffffff290 */ /* 0x000fe4000fffe0ff */
.L_x_94:
[----:B------:R-:W2:Y:S01]  /*5190*/  SYNCS.PHASECHK.TRANS64.TRYWAIT P0, [UR21+0x130], R4 ;  /* 0x00013004ff0075a7 */ /* 0x000ea20008001115 */
[----:B------:R-:W-:Y:S04]  /*51a0*/  ELECT P1, URZ, PT ;  /* 0x0000000000ff782f */ /* 0x000fe80003820000 */
[----:B------:R-:W-:Y:S01]  /*51b0*/  PLOP3.LUT P1, PT, P2, P1, PT, 0xf2, 0x2f ;  /* 0x00000000002f781c */ /* 0x000fe20001723e72 */
[----:B------:R-:W-:Y:S01]  /*51c0*/  @!UPT UIADD3 URZ, UPT, UPT, URZ, URZ, URZ ;  /* 0x000000fffffff290 */ /* 0x000fe2000fffe0ff */
[----:B--2---:R-:W-:Y:S11]  /*51d0*/  @!P0 BRA `(.L_x_95) ;  /* 0x0000004800388947 */ /* 0x004ff60003800000 */
.L_x_208:
[----:B-1----:R-:W-:Y:S01]  /*51e0*/  @!P1 IADD3 R2, P0, PT, R12, 0x580, RZ ;  /* 0x000005800c029810 */ /* 0x002fe20007f1e0ff */
[----:B------:R-:W-:Y:S01]  /*51f0*/  VOTEU.ALL UP0, P1 ;  /* 0x0000000000ff7886 */ /* 0x000fe20000800000 */
[----:B------:R-:W-:Y:S01]  /*5200*/  UMOV UR6, 0x0 ;  /* 0x0000000000067882 */ /* 0x000fe20000000000 */
[----:B------:R-:W-:Y:S01]  /*5210*/  UMOV UR7, 0x10000000 ;  /* 0x1000000000077882 */ /* 0x000fe20000000000 */
[----:B------:R-:W-:Y:S01]  /*5220*/  @!P1 R2UR UR5, R2 ;  /* 0x00000000020592ca */ /* 0x000fe200000e0000 */
[----:B------:R-:W-:Y:S01]  /*5230*/  @!P1 IMAD.X R0, RZ, RZ, R13, P0 ;  /* 0x000000ffff009224 */ /* 0x000fe200000e060d */
[----:B------:R-:W-:Y:S01]  /*5240*/  @!UP0 UIADD3 UR32, UPT, UPT, UR21, 0x400, URZ ;  /* 0x0000040015208890 */ /* 0x000fe2000fffe0ff */
[----:B------:R-:W-:Y:S03]  /*5250*/  VOTEU.ALL UP0, P1 ;  /* 0x0000000000ff7886 */ /* 0x000fe60000800000 */
[----:B------:R-:W-:Y:S01]  /*5260*/  @!P1 R2UR UR4, R0 ;  /* 0x00000000000492ca */ /* 0x000fe200000e0000 */
[----:B------:R-:W-:Y:S06]  /*5270*/  @!P1 IMAD.MOV.U32 R0, RZ, RZ, 0x1000 ;  /* 0x00001000ff009424 */ /* 0x000fec00078e00ff */
[----:B------:R-:W-:Y:S06]  /*5280*/  IMAD.U32 R6, RZ, RZ, UR5 ;  /* 0x00000005ff067e24 */ /* 0x000fec000f8e00ff */
[----:B------:R-:W-:Y:S01]  /*5290*/  IMAD.U32 R7, RZ, RZ, UR4 ;  /* 0x00000004ff077e24 */ /* 0x000fe2000f8e00ff */
[----:B------:R-:W-:Y:S04]  /*52a0*/  @!P1 R2UR UR4, R6 ;  /* 0x00000000060492ca */ /* 0x000fe800000e0000 */
[----:B------:R-:W-:Y:S11]  /*52b0*/  @!P1 R2UR UR5, R7 ;  /* 0x00000000070592ca */ /* 0x000ff600000e0000 */
[----:B------:R-:W-:Y:S02]  /*52c0*/  @!UPT UIADD3 URZ, UPT, UPT, URZ, URZ, URZ ;  /* 0x000000fffffff290 */ /* 0x000fe4000fffe0ff */
[----:B------:R1:W-:Y:S01]  /*52d0*/  @!UP0 UTMALDG.3D [UR32], [UR4], desc[UR6] ;  /* 0x00000620040085b4 */ /* 0x0003e20008011000 */
[----:B------:R1:W-:Y:S01]  /*52e0*/  @!P1 SYNCS.ARRIVE.TRANS64.RED.A0TR RZ, [UR21+0x110], R0 ;  /* 0x00011000ffff99a7 */ /* 0x0003e20008300415 */
[----:B------:R-:W-:Y:S01]  /*52f0*/  SYNCS.ARRIVE.TRANS64.RED.A1T0 RZ, [UR50], RZ ;  /* 0x000000ffffff79a7 */ /* 0x000fe20008100432 */
[----:B------:R-:W2:Y:S02]  /*5300*/  SYNCS.PHASECHK.TRANS64.TRYWAIT P0, [UR21+0x138], R4 ;  /* 0x00013804ff0075a7 */ /* 0x000ea40008001115 */
[----:B-12---:R-:W-:Y:S05]  /*5310*/  @!P0 BRA `(.L_x_96) ;  /* 0x0000004800008947 */ /* 0x006fea0003800000 */
.L_x_210:
[----:B------:R-:W-:Y:S01]  /*5320*/  @!P1 IADD3 R2, P0, PT, R12, 0x580, RZ ;  /* 0x000005800c029810 */ /* 0x000fe20007f1e0ff */
[----:B------:R-:W-:Y:S01]  /*5330*/  VOTEU.ALL UP0, P1 ;  /* 0x0000000000ff7886 */ /* 0x000fe20000800000 */
[----:B------:R-:W-:Y:S01]  /*5340*/  UMOV UR6, 0x0 ;  /* 0x0000000000067882 */ /* 0x000fe20000000000 */
[----:B------:R-:W-:Y:S01]  /*5350*/  UMOV UR7, 0x10000000 ;  /* 0x1000000000077882 */ /* 0x000fe20000000000 */
[----:B------:R-:W-:Y:S01]  /*5360*/  @!P1 R2UR UR5, R2 ;  /* 0x00000000020592ca */ /* 0x000fe200000e0000 */
[----:B-1----:R-:W-:Y:S01]  /*5370*/  @!P1 IMAD.X R0, RZ, RZ, R13, P0 ;  /* 0x000000ffff009224 */ /* 0x002fe200000e060d */
[----:B------:R-:W-:Y:S02]  /*5380*/  @!UP0 UIADD3 UR26, UPT, UPT, UR34, 0x20, URZ ;  /* 0x00000020221a8890 */ /* 0x000fe4000fffe0ff */
[----:B------:R-:W-:Y:S02]  /*5390*/  @!UP0 UIADD3 UR24, UPT, UPT, UR21, 0x1400, URZ ;  /* 0x0000140015188890 */ /* 0x000fe4000fffe0ff */
[----:B------:R-:W-:Y:S01]  /*53a0*/  @!P1 R2UR UR4, R0 ;  /* 0x00000000000492ca */ /* 0x000fe200000e0000 */
[----:B------:R-:W-:Y:S01]  /*53b0*/  VOTEU.ALL UP0, P1 ;  /* 0x0000000000ff7886 */ /* 0x000fe20000800000 */
[----:B------:R-:W-:Y:S01]  /*53c0*/  @!P1 IMAD.MOV.U32 R0, RZ, RZ, 0x1000 ;  /* 0x00001000ff009424 */ /* 0x000fe200078e00ff */
[----:B------:R-:W-:Y:S01]  /*53d0*/  UMOV UR27, UR35 ;  /* 0x00000023001b7c82 */ /* 0x000fe20008000000 */
[----:B------:R-:W-:Y:S03]  /*53e0*/  UMOV UR28, UR36 ;  /* 0x00000024001c7c82 */ /* 0x000fe60008000000 */
        /* <DEDUP_REMOVED lines=10> */
.L_x_212:
[----:B------:R-:W-:Y:S01]  /*5490*/  @!P1 IADD3 R2, P0, PT, R12, 0x580, RZ ;  /* 0x000005800c029810 */ /* 0x000fe20007f1e0ff */
[----:B------:R-:W-:Y:S01]  /*54a0*/  VOTEU.ALL UP0, P1 ;  /* 0x0000000000ff7886 */ /* 0x000fe20000800000 */
[----:B------:R-:W-:Y:S01]  /*54b0*/  UMOV UR6, 0x0 ;  /* 0x0000000000067882 */ /* 0x000fe20000000000 */
[----:B------:R-:W-:Y:S01]  /*54c0*/  UMOV UR7, 0x10000000 ;  /* 0x1000000000077882 */ /* 0x000fe20000000000 */
[----:B------:R-:W-:Y:S01]  /*54d0*/  @!P1 R2UR UR5, R2 ;  /* 0x00000000020592ca */ /* 0x000fe200000e0000 */
[----:B-1----:R-:W-:Y:S01]  /*54e0*/  @!P1 IMAD.X R0, RZ, RZ, R13, P0 ;  /* 0x000000ffff009224 */ /* 0x002fe200000e060d */
[----:B------:R-:W-:Y:S01]  /*54f0*/  @!UP0 UIADD3 UR18, UPT, UPT, UR34, 0x40, URZ ;  /* 0x0000004022128890 */ /* 0x000fe2000fffe0ff */
[----:B------:R-:W-:Y:S01]  /*5500*/  VIADD R10, R10, 0x1 ;  /* 0x000000010a0a7836 */ /* 0x000fe20000000000 */
        /* <DEDUP_REMOVED lines=16> */
.L_x_214:
[----:B------:R-:W-:Y:S01]  /*5610*/  @!P1 IADD3 R2, P0, PT, R12, 0x580, RZ ;  /* 0x000005800c029810 */ /* 0x000fe20007f1e0ff */
[----:B------:R-:W-:Y:S01]  /*5620*/  VOTEU.ALL UP0, P1 ;  /* 0x0000000000ff7886 */ /* 0x000fe20000800000 */
[----:B------:R-:W-:Y:S01]  /*5630*/  UMOV UR6, 0x0 ;  /* 0x0000000000067882 */ /* 0x000fe20000000000 */
[----:B------:R-:W-:Y:S01]  /*5640*/  UMOV UR7, 0x10000000 ;  /* 0x1000000000077882 */ /* 0x000fe20000000000 */
[----:B------:R-:W-:Y:S01]  /*5650*/  @!P1 R2UR UR5, R2 ;  /* 0x00000000020592ca */ /* 0x000fe200000e0000 */
[----:B-1----:R-:W-:Y:S01]  /*5660*/  @!P1 IMAD.X R0, RZ, RZ, R13, P0 ;  /* 0x000000ffff009224 */ /* 0x002fe200000e060d */
[----:B------:R-:W-:Y:S01]  /*5670*/  @!UP0 UIADD3 UR10, UPT, UPT, UR34, 0x60, URZ ;  /* 0x00000060220a8890 */ /* 0x000fe2000fffe0ff */
[----:B------:R-:W-:Y:S01]  /*5680*/  R2UR UR18, R47 ;  /* 0x000000002f1272ca */ /* 0x000fe200000e0000 */
[----:B------:R-:W-:Y:S01]  /*5690*/  @!UP0 UIADD3 UR8, UPT, UPT, UR21, 0x3400, URZ ;  /* 0x0000340015088890 */ /* 0x000fe2000fffe0ff */
[----:B------:R-:W-:Y:S01]  /*56a0*/  R2UR UR16, R48 ;  /* 0x00000000301072ca */ /* 0x000fe200000e0000 */
[----:B------:R-:W-:Y:S01]  /*56b0*/  @!UP0 UIADD3 UR9, UPT, UPT, UR21, 0x128, URZ ;  /* 0x0000012815098890 */ /* 0x000fe2000fffe0ff */
[----:B------:R-:W-:Y:S01]  /*56c0*/  @!P1 R2UR UR4, R0 ;  /* 0x00000000000492ca */ /* 0x000fe200000e0000 */
[----:B------:R-:W-:Y:S01]  /*56d0*/  VOTEU.ALL UP0, P1 ;  /* 0x0000000000ff7886 */ /* 0x000fe20000800000 */
[----:B------:R-:W-:Y:S01]  /*56e0*/  UMOV UR11, UR35 ;  /* 0x00000023000b7c82 */ /* 0x000fe20008000000 */
[----:B------:R-:W-:Y:S01]  /*56f0*/  UMOV UR12, UR36 ;  /* 0x00000024000c7c82 */ /* 0x000fe20008000000 */
[C---:B------:R-:W-:Y:S01]  /*5700*/  ISETP.NE.AND P0, PT, R10.reuse, 0x2, PT ;  /* 0x000000020a00780c */ /* 0x040fe20003f05270 */
[----:B------:R-:W-:Y:S01]  /*5710*/  UMOV UR36, UR29 ;  /* 0x0000001d00247c82 */ /* 0x000fe20008000000 */
[----:B------:R-:W-:Y:S01]  /*5720*/  IMAD.U32 R4, RZ, RZ, UR5 ;  /* 0x00000005ff047e24 */ /* 0x000fe2000f8e00ff */
[----:B------:R-:W-:Y:S01]  /*5730*/  LOP3.LUT R11, R11, 0x1, RZ, 0x3c, !PT ;  /* 0x000000010b0b7812 */ /* 0x000fe200078e3cff */
[----:B------:R-:W-:Y:S01]  /*5740*/  UPLOP3.LUT UP4, UPT, UPT, UPT, UPT, 0x80, 0x8 ;  /* 0x000000000008789c */ /* 0x000fe20003f8f070 */
[----:B------:R-:W-:Y:S01]  /*5750*/  SEL R0, RZ, 0x1, P0 ;  /* 0x00000001ff007807 */ /* 0x000fe20000000000 */
[----:B------:R-:W-:Y:S01]  /*5760*/  UIADD3 UR31, UPT, UPT, UR13, UR18, URZ ;  /* 0x000000120d1f7290 */ /* 0x000fe2000fffe0ff */
[----:B------:R-:W-:Y:S01]  /*5770*/  SEL R10, R10, RZ, P0 ;  /* 0x000000ff0a0a7207 */ /* 0x000fe20000000000 */
[----:B------:R-:W-:Y:S01]  /*5780*/  UIADD3 UR30, UPT, UPT, UR14, UR16, URZ ;  /* 0x000000100e1e7290 */ /* 0x000fe2000fffe0ff */
[----:B------:R-:W-:Y:S01]  /*5790*/  IMAD.U32 R5, RZ, RZ, UR4 ;  /* 0x00000004ff057e24 */ /* 0x000fe2000f8e00ff */
[----:B------:R-:W-:Y:S02]  /*57a0*/  @!P1 R2UR UR4, R4 ;  /* 0x00000000040492ca */ /* 0x000fe400000e0000 */
[----:B------:R-:W-:Y:S02]  /*57b0*/  LOP3.LUT R9, R9, R0, RZ, 0x3c, !PT ;  /* 0x0000000009097212 */ /* 0x000fe400078e3cff */
[----:B------:R-:W-:Y:S11]  /*57c0*/  @!P1 R2UR UR5, R5 ;  /* 0x00000000050592ca */ /* 0x000ff600000e0000 */
[----:B------:R-:W-:Y:S02]  /*57d0*/  @!UPT UIADD3 URZ, UPT, UPT, URZ, URZ, URZ ;  /* 0x000000fffffff290 */ /* 0x000fe4000fffe0ff */
[----:B------:R1:W-:Y:S01]  /*57e0*/  @!UP0 UTMALDG.3D [UR8], [UR4], desc[UR6] ;  /* 0x00000608040085b4 */ /* 0x0003e20008011000 */
[----:B------:R1:W-:Y:S01]  /*57f0*/  @!P1 SYNCS.ARRIVE.TRANS64.RED.A0TR RZ, [UR21+0x128], R3 ;  /* 0x00012803ffff99a7 */ /* 0x0003e20008300415 */
[----:B------:R-:W-:Y:S01]  /*5800*/  SYNCS.ARRIVE.TRANS64.RED.A1T0 RZ, [UR43], RZ ;  /* 0x000000ffffff79a7 */ /* 0x000fe2000810042b */
[----:B------:R-:W-:Y:S05]  /*5810*/  BRA.U UP2, `(.L_x_99) ;  /* 0xfffffff102587547 */ /* 0x000fea000b83ffff */
[----:B------:R-:W-:-:S04]  /*5820*/  SHF.L.U32 R2, R11, 0x1f, RZ ;  /* 0x0000001f0b027819 */ /* 0x000fc800000006ff */
[----:B------:R-:W2:Y:S02]  /*5830*/  SYNCS.PHASECHK.TRANS64.TRYWAIT P0, [UR21+0x130], R2 ;  /* 0x00013002ff0075a7 */ /* 0x000ea40008001115 */
[----:B--2---:R-:W-:Y:S05]  /*5840*/  @!P0 BRA `(.L_x_100) ;  /* 0x0000004000fc8947 */ /* 0x004fea0003800000 */
.L_x_216:
[----:B------:R-:W4:Y:S02]  /*5850*/  SYNCS.PHASECHK.TRANS64.TRYWAIT P0, [UR21+0x138], R2 ;  /* 0x00013802ff0075a7 */ /* 0x000f240008001115 */
[----:B----4-:R-:W-:Y:S05]  /*5860*/  @!P0 BRA `(.L_x_101) ;  /* 0x00000044000c8947 */ /* 0x010fea0003800000 */
.L_x_218:
[----:B------:R-:W4:Y:S02]  /*5870*/  SYNCS.PHASECHK.TRANS64.TRYWAIT P0, [UR21+0x140], R2 ;  /* 0x00014002ff0075a7 */ /* 0x000f240008001115 */
[----:B----4-:R-:W-:Y:S05]  /*5880*/  @!P0 BRA `(.L_x_102) ;  /* 0x00000044001c8947 */ /* 0x010fea0003800000 */
.L_x_220:
[----:B--2---:R-:W-:-:S07]  /*5890*/  MOV R0, UR21 ;  /* 0x0000001500007c02 */ /* 0x004fce0008000f00 */
.L_x_103:
[----:B--2---:R-:W-:-:S04]  /*58a0*/  SHF.L.U32 R2, R11, 0x1f, RZ ;  /* 0x0000001f0b027819 */ /* 0x004fc800000006ff */
[----:B------:R2:W4:Y:S03]  /*58b0*/  SYNCS.PHASECHK.TRANS64.TRYWAIT P0, [R0+URZ+0x148], R2 ;  /* 0x00014802000075a7 */ /* 0x00052600080011ff */
[----:B----4-:R-:W-:Y:S05]  /*58c0*/  @!P0 NANOSLEEP.SYNCS 0x989680 ;  /* 0x009896800000895d */ /* 0x010fea0003900000 */
[----:B------:R-:W4:Y:S02]  /*58d0*/  @!P0 SYNCS.PHASECHK.TRANS64 P0, [R0+URZ+0x148], R2 ;  /* 0x00014802000085a7 */ /* 0x000f2400080010ff */
[----:B-1-34-:R-:W-:Y:S05]  /*58e0*/  @P0 EXIT ;  /* 0x000000000000094d */ /* 0x01afea0003800000 */
[----:B------:R-:W-:Y:S05]  /*58f0*/  BRA `(.L_x_103) ;  /* 0xfffffffc00e87947 */ /* 0x000fea000383ffff */
.L_x_88:
[----:B------:R-:W-:-:S06]  /*5900*/  UISETP.GE.AND UP0, UPT, UR18, 0x4, UPT ;  /* 0x000000041200788c */ /* 0x000fcc000bf06270 */
[----:B------:R-:W-:-:S13]  /*5910*/  PLOP3.LUT P0, PT, PT, PT, UP0, 0x80, 0x8 ;  /* 0x000000000008781c */ /* 0x000fda0003f0f008 */
[----:B-1----:R-:W-:Y:S05]  /*5920*/  @!P0 EXIT ;  /* 0x000000000000894d */ /* 0x002fea0003800000 */
[----:B------:R-:W1:Y:S08]  /*5930*/  S2UR UR4, SR_CgaCtaId ;  /* 0x00000000000479c3 */ /* 0x000e700000008800 */
[----:B------:R-:W-:Y:S01]  /*5940*/  BAR.SYNC.DEFER_BLOCKING 0x6, 0xa0 ;  /* 0x0182800000007b1d */ /* 0x000fe20000010000 */
[C---:B------:R-:W-:Y:S01]  /*5950*/  IMAD.SHL.U32 R3, R57.reuse, 0x20, RZ ;  /* 0x0000002039037824 */ /* 0x040fe200078e00ff */
[----:B------:R-:W-:Y:S01]  /*5960*/  SHF.R.U32.HI R4, RZ, 0x1, R57 ;  /* 0x00000001ff047819 */ /* 0x000fe20000011639 */
[C---:B------:R-:W-:Y:S01]  /*5970*/  IMAD.SHL.U32 R2, R57.reuse, 0x10, RZ ;  /* 0x0000001039027824 */ /* 0x040fe200078e00ff */
[C---:B------:R-:W-:Y:S01]  /*5980*/  LOP3.LUT P0, RZ, R57.reuse, 0x4, RZ, 0xc0, !PT ;  /* 0x0000000439ff7812 */ /* 0x040fe2000780c0ff */
[----:B------:R-:W-:Y:S01]  /*5990*/  IMAD.U32 R23, R57, 0x10000, RZ ;  /* 0x0001000039177824 */ /* 0x000fe200078e00ff */
[----:B------:R-:W-:-:S02]  /*59a0*/  UMOV UR44, 0x400 ;  /* 0x00000400002c7882 */ /* 0x000fc40000000000 */
[----:B------:R-:W2:Y:S01]  /*59b0*/  LDC.64 R42, c[0x0][0x8b0] ;  /* 0x00022c00ff2a7b82 */ /* 0x000ea20000000a00 */
[----:B------:R-:W-:Y:S01]  /*59c0*/  LOP3.LUT R5, R3, 0xc0, RZ, 0xc0, !PT ;  /* 0x000000c003057812 */ /* 0x000fe200078ec0ff */
[----:B------:R-:W-:Y:S01]  /*59d0*/  IMAD.SHL.U32 R44, R57, 0x4, RZ ;  /* 0x00000004392c7824 */ /* 0x000fe200078e00ff */
[----:B------:R-:W-:Y:S01]  /*59e0*/  LOP3.LUT R2, R2, 0x600, RZ, 0xc0, !PT ;  /* 0x0000060002027812 */ /* 0x000fe200078ec0ff */
[----:B------:R-:W-:Y:S01]  /*59f0*/  IMAD.MOV.U32 R56, RZ, RZ, 0x20 ;  /* 0x00000020ff387424 */ /* 0x000fe200078e00ff */
[----:B------:R-:W-:Y:S01]  /*5a00*/  LOP3.LUT R4, R5, 0x8, R4, 0xf8, !PT ;  /* 0x0000000805047812 */ /* 0x000fe200078ef804 */
[----:B------:R-:W-:Y:S01]  /*5a10*/  IMAD.MOV.U32 R55, RZ, RZ, 0x1 ;  /* 0x00000001ff377424 */ /* 0x000fe200078e00ff */
[--C-:B------:R-:W-:Y:S01]  /*5a20*/  LOP3.LUT R2, R2, 0x20, R3.reuse, 0xf8, !PT ;  /* 0x0000002002027812 */ /* 0x100fe200078ef803 */
[----:B------:R-:W3:Y:S01]  /*5a30*/  LDC.64 R40, c[0x0][0x8a8] ;  /* 0x00022a00ff287b82 */ /* 0x000ee20000000a00 */
[----:B------:R-:W-:Y:S01]  /*5a40*/  LOP3.LUT R23, R23, 0x600000, RZ, 0xc0, !PT ;  /* 0x0060000017177812 */ /* 0x000fe200078ec0ff */
[----:B------:R-:W-:Y:S01]  /*5a50*/  IMAD.MOV.U32 R22, RZ, RZ, RZ ;  /* 0x000000ffff167224 */ /* 0x000fe200078e00ff */
[----:B------:R-:W-:Y:S01]  /*5a60*/  LOP3.LUT R44, R4, 0x18, R44, 0x78, !PT ;  /* 0x00000018042c7812 */ /* 0x000fe200078e782c */
[----:B------:R-:W-:Y:S01]  /*5a70*/  IMAD.MOV.U32 R54, RZ, RZ, RZ ;  /* 0x000000ffff367224 */ /* 0x000fe200078e00ff */
[----:B------:R-:W-:-:S02]  /*5a80*/  LOP3.LUT R2, R2, 0x100, R3, 0xf8, !PT ;  /* 0x0000010002027812 */ /* 0x000fc400078ef803 */
[----:B------:R-:W-:Y:S02]  /*5a90*/  CS2R R52, SRZ ;  /* 0x0000000000347805 */ /* 0x000fe4000001ff00 */
[----:B------:R-:W-:Y:S01]  /*5aa0*/  LOP3.LUT R57, R57, 0x60, RZ, 0xc0, !PT ;  /* 0x0000006039397812 */ /* 0x000fe200078ec0ff */
[----:B-1----:R-:W-:Y:S01]  /*5ab0*/  ULEA UR44, UR4, UR44, 0x18 ;  /* 0x0000002c042c7291 */ /* 0x002fe2000f8ec0ff */
[----:B------:R-:W-:Y:S01]  /*5ac0*/  LOP3.LUT R44, R2, R44, RZ, 0xfc, !PT ;  /* 0x0000002c022c7212 */ /* 0x000fe200078efcff */
[----:B------:R-:W1:Y:S01]  /*5ad0*/  LDCU UR59, c[0x0][0x370] ;  /* 0x00006e00ff3b77ac */ /* 0x000e620008000800 */
[----:B------:R-:W-:Y:S01]  /*5ae0*/  SEL R56, R56, 0xffffffe0, !P0 ;  /* 0xffffffe038387807 */ /* 0x000fe20004000000 */
[----:B------:R-:W-:Y:S01]  /*5af0*/  UIADD3 UR4, UPT, UPT, UR44, 0x400, URZ ;  /* 0x000004002c047890 */ /* 0x000fe2000fffe0ff */
[----:B------:R-:W4:Y:S04]  /*5b00*/  LDCU UR43, c[0x0][0xb0c] ;  /* 0x00016180ff2b77ac */ /* 0x000f280008000800 */
[----:B------:R-:W1:Y:S01]  /*5b10*/  LDS R0, [UR44+0x210] ;  /* 0x0002102cff007984 */ /* 0x000e620008000800 */
[----:B------:R-:W-:Y:S01]  /*5b20*/  IMAD.U32 R50, RZ, RZ, UR4 ;  /* 0x00000004ff327e24 */ /* 0x000fe2000f8e00ff */
[----:B------:R-:W1:Y:S01]  /*5b30*/  LDCU UR39, c[0x0][0xb30] ;  /* 0x00016600ff2777ac */ /* 0x000e620008000800 */
[----:B------:R-:W1:Y:S01]  /*5b40*/  LDCU.64 UR56, c[0x0][0x888] ;  /* 0x00011100ff3877ac */ /* 0x000e620008000a00 */
[----:B------:R-:W1:Y:S01]  /*5b50*/  LDCU.64 UR40, c[0x0][0xb28] ;  /* 0x00016500ff2877ac */ /* 0x000e620008000a00 */
[----:B------:R-:W1:Y:S01]  /*5b60*/  LDCU.64 UR62, c[0x0][0x890] ;  /* 0x00011200ff3e77ac */ /* 0x000e620008000a00 */
[----:B------:R-:W1:Y:S01]  /*5b70*/  LDCU.128 UR52, c[0x0][0xb10] ;  /* 0x00016200ff3477ac */ /* 0x000e620008000c00 */
[----:B------:R-:W1:Y:S01]  /*5b80*/  LDCU UR58, c[0x0][0x374] ;  /* 0x00006e80ff3a77ac */ /* 0x000e620008000800 */
[----:B------:R-:W-:Y:S01]  /*5b90*/  UMOV UR47, URZ ;  /* 0x000000ff002f7c82 */ /* 0x000fe20008000000 */
[----:B------:R-:W-:Y:S01]  /*5ba0*/  UMOV UR46, URZ ;  /* 0x000000ff002e7c82 */ /* 0x000fe20008000000 */
[----:B-1234-:R-:W-:-:S07]  /*5bb0*/  IMAD.IADD R23, R0, 0x1, R23 ;  /* 0x0000000100177824 */ /* 0x01efce00078e0217 */
.L_x_147:
[C---:B------:R-:W-:Y:S02]  /*5bc0*/  LEA R3, R52.reuse, UR44, 0x3 ;  /* 0x0000002c34037c11 */ /* 0x040fe4000f8e18ff */
[----:B------:R-:W-:Y:S02]  /*5bd0*/  SHF.L.U32 R0, R53, 0x1f, RZ ;  /* 0x0000001f35007819 */ /* 0x000fe400000006ff */
[----:B-1----:R-:W-:Y:S02]  /*5be0*/  LEA R4, R52, UR44, 0x4 ;  /* 0x0000002c34047c11 */ /* 0x002fe4000f8e20ff */
[----:B------:R-:W1:Y:S02]  /*5bf0*/  SYNCS.PHASECHK.TRANS64.TRYWAIT P0, [R3+URZ+0x160], R0 ;  /* 0x00016000030075a7 */ /* 0x000e6400080011ff */
[----:B-12---:R-:W-:Y:S05]  /*5c00*/  @!P0 BRA `(.L_x_104) ;  /* 0x0000004000548947 */ /* 0x006fea0003800000 */
.L_x_221:
[----:B------:R-:W2:Y:S01]  /*5c10*/  LDS.128 R4, [R4+0x1f0] ;  /* 0x0001f00004047984 */ /* 0x000ea20000000c00 */
[----:B------:R-:W-:Y:S01]  /*5c20*/  UISETP.GE.AND UP0, UPT, UR42, 0x1, UPT ;  /* 0x000000012a00788c */ /* 0x000fe2000bf06270 */
[----:B------:R-:W-:Y:S01]  /*5c30*/  @!PT LDS RZ, [RZ] ;  /* 0x00000000fffff984 */ /* 0x000fe20000000800 */
[----:B------:R-:W-:Y:S01]  /*5c40*/  @!PT LDS RZ, [RZ] ;  /* 0x00000000fffff984 */ /* 0x000fe20000000800 */
[----:B------:R-:W-:Y:S01]  /*5c50*/  @!PT LDS RZ, [RZ] ;  /* 0x00000000fffff984 */ /* 0x000fe20000000800 */
[----:B------:R-:W-:Y:S01]  /*5c60*/  @!PT LDS RZ, [RZ] ;  /* 0x00000000fffff984 */ /* 0x000fe20000000800 */
[----:B------:R3:W-:Y:S06]  /*5c70*/  MEMBAR.ALL.CTA ;  /* 0x0000000000007992 */ /* 0x0007ec0000008000 */
[----:B---3--:R-:W3:Y:S01]  /*5c80*/  FENCE.VIEW.ASYNC.S ;  /* 0x00000000000073c6 */ /* 0x008ee20000000000 */
[----:B--2---:R-:W-:Y:S11]  /*5c90*/  LOP3.LUT P0, RZ, R6, 0x1, RZ, 0xc0, !PT ;  /* 0x0000000106ff7812 */ /* 0x004ff6000780c0ff */
[----:B------:R-:W-:Y:S02]  /*5ca0*/  @!UPT UIADD3 URZ, UPT, UPT, URZ, URZ, URZ ;  /* 0x000000fffffff290 */ /* 0x000fe4000fffe0ff */
[----:B---3--:R-:W-:Y:S01]  /*5cb0*/  VOTEU.ANY UP1, P0 ;  /* 0x0000000000ff7886 */ /* 0x008fe20000020100 */
[----:B------:R-:W-:Y:S01]  /*5cc0*/  PLOP3.LUT P0, PT, PT, PT, UP1, 0x80, 0x8 ;  /* 0x000000000008781c */ /* 0x000fe20003f0f018 */
[----:B------:R-:W-:Y:S11]  /*5cd0*/  UP2UR UR61, UPR, URZ, 0x2 ;  /* 0x00000002ff3d7883 */ /* 0x000ff60008000000 */
[----:B------:R-:W-:Y:S01]  /*5ce0*/  @!UPT UIADD3 URZ, UPT, UPT, URZ, URZ, URZ ;  /* 0x000000fffffff290 */ /* 0x000fe2000fffe0ff */
        /* <DEDUP_REMOVED lines=13> */
[----:B------:R-:W2:Y:S01]  /*5dc0*/  LDCU UR12, c[0x0][0xb20] ;  /* 0x00016400ff0c77ac */ /* 0x000ea20008000800 */
[----:B------:R-:W-:Y:S02]  /*5dd0*/  UIMAD.WIDE.U32 UR4, UR58, UR55, URZ ;  /* 0x000000373a0472a5 */ /* 0x000fe4000f8e00ff */
[----:B------:R-:W-:Y:S02]  /*5de0*/  UIMAD.WIDE.U32 UR6, UR59, UR52, URZ ;  /* 0x000000343b0672a5 */ /* 0x000fe4000f8e00ff */
[----:B------:R-:W-:Y:S02]  /*5df0*/  UISETP.NE.AND UP0, UPT, UR54, 0x1, UPT ;  /* 0x000000013600788c */ /* 0x000fe4000bf05270 */
[----:B------:R-:W-:Y:S02]  /*5e00*/  UIMAD.WIDE.U32 UR8, UR37, UR55, URZ ;  /* 0x00000037250872a5 */ /* 0x000fe4000f8e00ff */
[----:B------:R-:W-:Y:S02]  /*5e10*/  UIMAD.WIDE.U32 UR10, UR38, UR52, URZ ;  /* 0x00000034260a72a5 */ /* 0x000fe4000f8e00ff */
[----:B------:R-:W-:Y:S02]  /*5e20*/  UISETP.NE.AND UP1, UPT, UR43, 0x1, UPT ;  /* 0x000000012b00788c */ /* 0x000fe4000bf25270 */
[----:B------:R-:W-:Y:S01]  /*5e30*/  UISETP.NE.AND UP2, UPT, UR42, 0x1, UPT ;  /* 0x000000012a00788c */ /* 0x000fe2000bf45270 */
[----:B------:R-:W-:Y:S02]  /*5e40*/  UMOV UR4, UR5 ;  /* 0x0000000500047c82 */ /* 0x000fe40008000000 */
[----:B--2---:R-:W-:Y:S03]  /*5e50*/  USHF.R.U32.HI UR5, URZ, UR12, UR4 ;  /* 0x0000000cff057299 */ /* 0x004fe60008011604 */
[----:B------:R-:W-:Y:S02]  /*5e60*/  UMOV UR4, UR7 ;  /* 0x0000000700047c82 */ /* 0x000fe40008000000 */
[----:B------:R-:W-:Y:S02]  /*5e70*/  USHF.R.U32.HI UR7, URZ, UR53, UR4 ;  /* 0x00000035ff077299 */ /* 0x000fe40008011604 */
[----:B------:R-:W-:Y:S02]  /*5e80*/  USEL UR4, UR58, UR5, !UP0 ;  /* 0x000000053a047287 */ /* 0x000fe4000c000000 */
[----:B------:R-:W-:Y:S01]  /*5e90*/  USEL UR7, UR59, UR7, !UP1 ;  /* 0x000000073b077287 */ /* 0x000fe2000c800000 */
[----:B------:R-:W-:Y:S01]  /*5ea0*/  UMOV UR5, UR9 ;  /* 0x0000000900057c82 */ /* 0x000fe20008000000 */
[----:B------:R-:W-:Y:S02]  /*5eb0*/  UIMAD.WIDE.U32 UR8, UR4, UR40, URZ ;  /* 0x00000028040872a5 */ /* 0x000fe4000f8e00ff */
[----:B------:R-:W-:Y:S03]  /*5ec0*/  USHF.R.U32.HI UR6, URZ, UR12, UR5 ;  /* 0x0000000cff067299 */ /* 0x000fe60008011605 */
[----:B------:R-:W-:Y:S01]  /*5ed0*/  UMOV UR5, UR11 ;  /* 0x0000000b00057c82 */ /* 0x000fe20008000000 */
[----:B------:R-:W-:Y:S02]  /*5ee0*/  UIMAD.WIDE.U32 UR10, UR7, UR40, URZ ;  /* 0x00000028070a72a5 */ /* 0x000fe4000f8e00ff */
[----:B------:R-:W-:Y:S02]  /*5ef0*/  USHF.R.U32.HI UR12, URZ, UR53, UR5 ;  /* 0x00000035ff0c7299 */ /* 0x000fe40008011605 */
[----:B------:R-:W-:Y:S01]  /*5f00*/  USEL UR6, UR37, UR6, !UP0 ;  /* 0x0000000625067287 */ /* 0x000fe2000c000000 */
[----:B------:R-:W-:Y:S02]  /*5f10*/  UMOV UR5, UR9 ;  /* 0x0000000900057c82 */ /* 0x000fe40008000000 */
[----:B------:R-:W-:Y:S01]  /*5f20*/  UMOV UR10, UR11 ;  /* 0x0000000b000a7c82 */ /* 0x000fe20008000000 */
[----:B------:R-:W-:Y:S02]  /*5f30*/  @UP2 USHF.R.U32.HI UR4, URZ, UR41, UR5 ;  /* 0x00000029ff042299 */ /* 0x000fe40008011605 */
[----:B------:R-:W-:Y:S02]  /*5f40*/  @UP2 USHF.R.U32.HI UR7, URZ, UR41, UR10 ;  /* 0x00000029ff072299 */ /* 0x000fe4000801160a */
[----:B------:R-:W-:Y:S02]  /*5f50*/  UIMAD UR4, UR42, UR4, URZ ;  /* 0x000000042a0472a4 */ /* 0x000fe4000f8e02ff */
[----:B------:R-:W-:Y:S02]  /*5f60*/  UIMAD.WIDE.U32 UR10, UR6, UR40, URZ ;  /* 0x00000028060a72a5 */ /* 0x000fe4000f8e00ff */
[----:B------:R-:W-:Y:S02]  /*5f70*/  USEL UR5, UR38, UR12, !UP1 ;  /* 0x0000000c26057287 */ /* 0x000fe4000c800000 */
[----:B------:R-:W-:Y:S02]  /*5f80*/  UIMAD UR8, UR42, UR7, URZ ;  /* 0x000000072a0872a4 */ /* 0x000fe4000f8e02ff */
[----:B------:R-:W-:Y:S03]  /*5f90*/  UISETP.GE.AND UP0, UPT, UR6, UR4, UPT ;  /* 0x000000040600728c */ /* 0x000fe6000bf06270 */
[----:B------:R-:W-:Y:S01]  /*5fa0*/  UMOV UR4, UR11 ;  /* 0x0000000b00047c82 */ /* 0x000fe20008000000 */
[----:B------:R-:W-:Y:S02]  /*5fb0*/  UISETP.GE.OR UP0, UPT, UR5, UR8, UP0 ;  /* 0x000000080500728c */ /* 0x000fe40008706670 */
[----:B------:R-:W-:Y:S02]  /*5fc0*/  USHF.R.U32.HI UR4, URZ, UR41, UR4 ;  /* 0x00000029ff047299 */ /* 0x000fe40008011604 */
[----:B------:R-:W-:Y:S02]  /*5fd0*/  UIMAD.WIDE.U32 UR8, UR5, UR40, URZ ;  /* 0x00000028050872a5 */ /* 0x000fe4000f8e00ff */
[----:B------:R-:W-:Y:S02]  /*5fe0*/  USEL UR11, UR6, UR4, !UP2 ;  /* 0x00000004060b7287 */ /* 0x000fe4000d000000 */
[----:B------:R-:W-:Y:S02]  /*5ff0*/  UIADD3 UR8, UPT, UPT, -UR5, URZ, URZ ;  /* 0x000000ff05087290 */ /* 0x000fe4000fffe1ff */
[----:B------:R-:W-:Y:S01]  /*6000*/  UIADD3 UR10, UPT, UPT, -UR11, URZ, URZ ;  /* 0x000000ff0b0a7290 */ /* 0x000fe2000fffe1ff */
[----:B------:R-:W-:Y:S01]  /*6010*/  @!UP0 UMOV UR4, UR9 ;  /* 0x0000000900048c82 */ /* 0x000fe20008000000 */
[----:B------:R-:W-:Y:S02]  /*6020*/  UIADD3 UR9, UPT, UPT, -UR6, URZ, URZ ;  /* 0x000000ff06097290 */ /* 0x000fe4000fffe1ff */
[----:B------:R-:W-:Y:S02]  /*6030*/  @!UP0 USHF.R.U32.HI UR4, URZ, UR41, UR4 ;  /* 0x00000029ff048299 */ /* 0x000fe40008011604 */
[----:B------:R-:W-:Y:S02]  /*6040*/  UIMAD UR10, UR42, UR10, UR6 ;  /* 0x0000000a2a0a72a4 */ /* 0x000fe4000f8e0206 */
[----:B------:R-:W-:Y:S04]  /*6050*/  @!UP0 USEL UR4, UR5, UR4, !UP2 ;  /* 0x0000000405048287 */ /* 0x000fe8000d000000 */
[----:B------:R-:W-:Y:S02]  /*6060*/  @!UP0 UIMAD UR10, UR7, UR10, UR4 ;  /* 0x0000000a070a82a4 */ /* 0x000fe4000f8e0204 */
[----:B------:R-:W-:Y:S02]  /*6070*/  @!UP0 UIADD3 UR11, UPT, UPT, UR11, -UR4, URZ ;  /* 0x800000040b0b8290 */ /* 0x000fe4000fffe0ff */
[----:B------:R-:W-:Y:S02]  /*6080*/  UIMAD UR7, UR43, UR8, UR38 ;  /* 0x000000082b0772a4 */ /* 0x000fe4000f8e0226 */
[----:B------:R-:W-:Y:S02]  /*6090*/  @!UP0 UIMAD UR6, UR11, UR42, UR5 ;  /* 0x0000002a0b0682a4 */ /* 0x000fe4000f8e0205 */
[----:B------:R-:W-:Y:S01]  /*60a0*/  UIMAD UR4, UR54, UR9, UR37 ;  /* 0x00000009360472a4 */ /* 0x000fe2000f8e0225 */
[----:B------:R-:W-:Y:S02]  /*60b0*/  @!UP0 UMOV UR5, UR10 ;  /* 0x0000000a00058c82 */ /* 0x000fe40008000000 */
[----:B------:R-:W-:Y:S02]  /*60c0*/  UIMAD UR38, UR5, UR43, UR7 ;  /* 0x0000002b052672a4 */ /* 0x000fe4000f8e0207 */
[----:B------:R-:W-:Y:S11]  /*60d0*/  UIMAD UR37, UR6, UR54, UR4 ;  /* 0x00000036062572a4 */ /* 0x000ff6000f8e0204 */
[----:B------:R-:W-:Y:S01]  /*60e0*/  @!UPT UIADD3 URZ, UPT, UPT, URZ, URZ, URZ ;  /* 0x000000fffffff290 */ /* 0x000fe2000fffe0ff */
.L_x_105:
[----:B------:R-:W-:Y:S01]  /*60f0*/  UISETP.NE.AND UP0, UPT, UR39, 0x1, UPT ;  /* 0x000000012700788c */ /* 0x000fe2000bf05270 */
[----:B------:R-:W-:Y:S01]  /*6100*/  LOP3.LUT P0, RZ, R50, 0x1b0, RZ, 0xc0, !PT ;  /* 0x000001b032ff7812 */ /* 0x000fe2000780c0ff */
[----:B------:R-:W-:Y:S01]  /*6110*/  USHF.L.U32 UR50, UR30, 0x6, URZ ;  /* 0x000000061e327899 */ /* 0x000fe200080006ff */
[----:B------:R-:W-:Y:S01]  /*6120*/  BSSY.RECONVERGENT B6, `(.L_x_106) ;  /* 0x0000034000067945 */ /* 0x000fe20003800200 */
[----:B------:R-:W-:Y:S01]  /*6130*/  USHF.L.U32 UR49, UR31, 0x7, URZ ;  /* 0x000000071f317899 */ /* 0x000fe200080006ff */
[----:B------:R-:W-:Y:S06]  /*6140*/  IADD3 R52, PT, PT, R52, 0x1, RZ ;  /* 0x0000000134347810 */ /* 0x000fec0007ffe0ff */
[----:B------:R-:W2:Y:S01]  /*6150*/  @!UP0 LDCU.128 UR12, c[0x0][0xb10] ;  /* 0x00016200ff0c87ac */ /* 0x000ea20008000c00 */
[----:B------:R-:W3:Y:S01]  /*6160*/  @!UP0 LDCU UR5, c[0x0][0xb0c] ;  /* 0x00016180ff0587ac */ /* 0x000ee20008000800 */
[----:B------:R-:W4:Y:S01]  /*6170*/  @!UP0 LDCU UR10, c[0x0][0xb20] ;  /* 0x00016400ff0a87ac */ /* 0x000f220008000800 */
[----:B--2---:R-:W-:Y:S02]  /*6180*/  UIMAD.WIDE.U32 UR8, UR38, UR12, URZ ;  /* 0x0000000c260872a5 */ /* 0x004fe4000f8e00ff */
[----:B------:R-:W-:Y:S02]  /*6190*/  UIMAD.WIDE.U32 UR6, UR37, UR15, URZ ;  /* 0x0000000f250672a5 */ /* 0x000fe4000f8e00ff */
[----:B------:R-:W-:Y:S03]  /*61a0*/  @!UP0 UISETP.NE.AND UP1, UPT, UR14, 0x1, UPT ;  /* 0x000000010e00888c */ /* 0x000fe6000bf25270 */
[----:B------:R-:W-:Y:S01]  /*61b0*/  @!UP0 UMOV UR4, UR9 ;  /* 0x0000000900048c82 */ /* 0x000fe20008000000 */
[----:B---3--:R-:W-:Y:S02]  /*61c0*/  @!UP0 UISETP.NE.AND UP2, UPT, UR5, 0x1, UPT ;  /* 0x000000010500888c */ /* 0x008fe4000bf45270 */
[----:B------:R-:W-:Y:S01]  /*61d0*/  @!UP0 USHF.R.U32.HI UR4, URZ, UR13, UR4 ;  /* 0x0000000dff048299 */ /* 0x000fe20008011604 */
[----:B------:R-:W-:Y:S02]  /*61e0*/  @!UP0 UMOV UR6, UR7 ;  /* 0x0000000700068c82 */ /* 0x000fe40008000000 */
[----:B----4-:R-:W-:Y:S02]  /*61f0*/  @!UP0 USHF.R.U32.HI UR6, URZ, UR10, UR6 ;  /* 0x0000000aff068299 */ /* 0x010fe40008011606 */
[----:B------:R-:W-:Y:S02]  /*6200*/  @!UP0 USEL UR7, UR38, UR4, !UP2 ;  /* 0x0000000426078287 */ /* 0x000fe4000d000000 */
[----:B------:R-:W-:Y:S04]  /*6210*/  @!UP0 USEL UR6, UR37, UR6, !UP1 ;  /* 0x0000000625068287 */ /* 0x000fe8000c800000 */
[----:B------:R-:W-:Y:S02]  /*6220*/  @!UP0 UIADD3 UR4, UPT, UPT, -UR7, UR6, URZ ;  /* 0x0000000607048290 */ /* 0x000fe4000fffe1ff */
[----:B------:R-:W-:Y:S02]  /*6230*/  @!UP0 UIADD3 UR6, UPT, UPT, UR7, -UR6, URZ ;  /* 0x8000000607068290 */ /* 0x000fe4000fffe0ff */
[----:B------:R-:W-:Y:S02]  /*6240*/  @!UP0 UIMAD UR38, UR4, UR5, UR38 ;  /* 0x00000005042682a4 */ /* 0x000fe4000f8e0226 */
[----:B------:R-:W-:Y:S01]  /*6250*/  @!UP0 UIMAD UR37, UR6, UR14, UR37 ;  /* 0x0000000e062582a4 */ /* 0x000fe2000f8e0225 */
[----:B------:R-:W-:Y:S11]  /*6260*/  @!P0 BRA `(.L_x_107) ;  /* 0x00000000007c8947 */ /* 0x000ff60003800000 */
[----:B------:R-:W2:Y:S01]  /*6270*/  LDCU.64 UR8, c[0x4][0x80] ;  /* 0x01001000ff0877ac */ /* 0x000ea20008000a00 */
[----:B------:R-:W-:Y:S01]  /*6280*/  MOV R2, 0x0 ;  /* 0x0000000000027802 */ /* 0x000fe20000000f00 */
[----:B------:R-:W-:Y:S02]  /*6290*/  HFMA2 R12, -RZ, RZ, 0, 5.9604644775390625e-08 ;  /* 0x00000001ff0c7431 */ /* 0x000fe400000001ff */
[----:B------:R-:W-:Y:S01]  /*62a0*/  IMAD.MOV.U32 R8, RZ, RZ, 0x70 ;  /* 0x00000070ff087424 */ /* 0x000fe200078e00ff */
[----:B------:R3:W4:Y:S01]  /*62b0*/  LDC.64 R14, c[0x4][R2] ;  /* 0x01000000020e7b82 */ /* 0x0007220000000a00 */
[----:B------:R-:W1:Y:S01]  /*62c0*/  LDCU.64 UR6, c[0x4][0x88] ;  /* 0x01001100ff0677ac */ /* 0x000e620008000a00 */
[----:B------:R-:W-:Y:S01]  /*62d0*/  IMAD.MOV.U32 R13, RZ, RZ, RZ ;  /* 0x000000ffff0d7224 */ /* 0x000fe200078e00ff */
[----:B------:R-:W1:Y:S01]  /*62e0*/  LDCU.64 UR4, c[0x4][0x8] ;  /* 0x01000100ff0477ac */ /* 0x000e620008000a00 */
[----:B--2---:R-:W-:Y:S01]  /*62f0*/  MOV R5, UR9 ;  /* 0x0000000900057c02 */ /* 0x004fe20008000f00 */
[----:B------:R-:W-:Y:S01]  /*6300*/  IMAD.U32 R4, RZ, RZ, UR8 ;  /* 0x00000008ff047e24 */ /* 0x000fe2000f8e00ff */
[----:B-1----:R-:W-:Y:S01]  /*6310*/  MOV R7, UR7 ;  /* 0x0000000700077c02 */ /* 0x002fe20008000f00 */
[----:B------:R-:W-:Y:S01]  /*6320*/  IMAD.U32 R6, RZ, RZ, UR6 ;  /* 0x00000006ff067e24 */ /* 0x000fe2000f8e00ff */
[----:B------:R-:W-:Y:S01]  /*6330*/  MOV R11, UR5 ;  /* 0x00000005000b7c02 */ /* 0x000fe20008000f00 */
[----:B------:R-:W-:Y:S02]  /*6340*/  IMAD.U32 R10, RZ, RZ, UR4 ;  /* 0x00000004ff0a7e24 */ /* 0x000fe4000f8e00ff */
[----:B------:R-:W-:Y:S07]  /*6350*/  LEPC R20, `(.L_x_108) ;  /* 0x000000001014794e */ /* 0x000fee0000000000 */
[----:B---345:R-:W-:Y:S05]  /*6360*/  CALL.ABS.NOINC R14 ;  /* 0x000000000e007343 */ /* 0x038fea0003c00000 */
.L_x_108:
[----:B------:R-:W1:Y:S01]  /*6370*/  LDCU.64 UR8, c[0x4][0x80] ;  /* 0x01001000ff0877ac */ /* 0x000e620008000a00 */
[----:B------:R-:W2:Y:S01]  /*6380*/  LDC.64 R2, c[0x4][R2] ;  /* 0x0100000002027b82 */ /* 0x000ea20000000a00 */
[----:B------:R-:W-:Y:S02]  /*6390*/  HFMA2 R12, -RZ, RZ, 0, 5.9604644775390625e-08 ;  /* 0x00000001ff0c7431 */ /* 0x000fe400000001ff */
[----:B------:R-:W-:Y:S02]  /*63a0*/  IMAD.MOV.U32 R8, RZ, RZ, 0x70 ;  /* 0x00000070ff087424 */ /* 0x000fe400078e00ff */
[----:B------:R-:W-:Y:S01]  /*63b0*/  IMAD.MOV.U32 R13, RZ, RZ, RZ ;  /* 0x000000ffff0d7224 */ /* 0x000fe200078e00ff */
[----:B------:R-:W3:Y:S01]  /*63c0*/  LDCU.64 UR6, c[0x4][0x88] ;  /* 0x01001100ff0677ac */ /* 0x000ee20008000a00 */
[----:B------:R-:W4:Y:S01]  /*63d0*/  LDCU.64 UR4, c[0x4][0x8] ;  /* 0x01000100ff0477ac */ /* 0x000f220008000a00 */
[----:B-1----:R-:W-:Y:S02]  /*63e0*/  MOV R4, UR8 ;  /* 0x0000000800047c02 */ /* 0x002fe40008000f00 */
[----:B------:R-:W-:Y:S02]  /*63f0*/  MOV R5, UR9 ;  /* 0x0000000900057c02 */ /* 0x000fe40008000f00 */
[----:B---3--:R-:W-:Y:S01]  /*6400*/  MOV R7, UR7 ;  /* 0x0000000700077c02 */ /* 0x008fe20008000f00 */
[----:B------:R-:W-:Y:S01]  /*6410*/  IMAD.U32 R6, RZ, RZ, UR6 ;  /* 0x00000006ff067e24 */ /* 0x000fe2000f8e00ff */
[----:B----4-:R-:W-:Y:S01]  /*6420*/  MOV R11, UR5 ;  /* 0x00000005000b7c02 */ /* 0x010fe20008000f00 */
[----:B------:R-:W-:Y:S02]  /*6430*/  IMAD.U32 R10, RZ, RZ, UR4 ;  /* 0x00000004ff0a7e24 */ /* 0x000fe4000f8e00ff */
[----:B------:R-:W-:Y:S07]  /*6440*/  LEPC R20, `(.L_x_107) ;  /* 0x000000001014794e */ /* 0x000fee0000000000 */
[----:B--2---:R-:W-:Y:S05]  /*6450*/  CALL.ABS.NOINC R2 ;  /* 0x0000000002007343 */ /* 0x004fea0003c00000 */
.L_x_107:
[----:B------:R-:W-:Y:S05]  /*6460*/  BSYNC.RECONVERGENT B6 ;  /* 0x0000000000067941 */ /* 0x000fea0003800200 */
.L_x_106:
[----:B------:R-:W-:Y:S01]  /*6470*/  R2UR UR4, R49 ;  /* 0x00000000310472ca */ /* 0x000fe200000e0000 */
[----:B------:R-:W-:Y:S01]  /*6480*/  UISETP.NE.U32.AND UP0, UPT, UR62, URZ, UPT ;  /* 0x000000ff3e00728c */ /* 0x000fe2000bf05070 */
[----:B------:R-:W-:Y:S02]  /*6490*/  ISETP.NE.U32.AND P4, PT, R42, RZ, PT ;  /* 0x000000ff2a00720c */ /* 0x000fe40003f85070 */
[----:B------:R-:W-:Y:S01]  /*64a0*/  ISETP.NE.U32.AND P2, PT, RZ, UR56, PT ;  /* 0x00000038ff007c0c */ /* 0x000fe2000bf45070 */
[----:B------:R-:W-:Y:S01]  /*64b0*/  UISETP.NE.AND.EX UP1, UPT, UR63, URZ, UPT, UP0 ;  /* 0x000000ff3f00728c */ /* 0x000fe2000bf25300 */
[----:B------:R-:W-:Y:S01]  /*64c0*/  ISETP.NE.AND.EX P4, PT, R43, RZ, PT, P4 ;  /* 0x000000ff2b00720c */ /* 0x000fe20003f85340 */
[----:B------:R-:W-:Y:S01]  /*64d0*/  UPLOP3.LUT UP0, UPT, UPT, UPT, UPT, 0x40, 0x4 ;  /* 0x000000000004789c */ /* 0x000fe20003f0e870 */
[----:B------:R-:W-:Y:S05]  /*64e0*/  ISETP.NE.AND.EX P2, PT, RZ, UR57, PT, P2 ;  /* 0x00000039ff007c0c */ /* 0x000fea000bf45320 */
[----:B------:R-:W-:Y:S06]  /*64f0*/  UISETP.NE.AND UP2, UPT, UR4, URZ, UPT ;  /* 0x000000ff0400728c */ /* 0x000fec000bf45270 */
[----:B------:R-:W-:Y:S05]  /*6500*/  PLOP3.LUT P1, PT, PT, PT, UP2, 0x80, 0x8 ;  /* 0x000000000008781c */ /* 0x000fea0003f2f028 */
[----:B------:R-:W-:Y:S06]  /*6510*/  @UP2 UPLOP3.LUT UP0, UPT, UPT, UPT, UP1, 0x80, 0x8 ;  /* 0x000000000008289c */ /* 0x000fec0003f0f010 */
[----:B------:R-:W-:Y:S01]  /*6520*/  PLOP3.LUT P0, PT, PT, PT, UP0, 0x80, 0x8 ;  /* 0x000000000008781c */ /* 0x000fe20003f0f008 */
[----:B------:R-:W-:Y:S01]  /*6530*/  @!UPT UIADD3 URZ, UPT, UPT, URZ, URZ, URZ ;  /* 0x000000fffffff290 */ /* 0x000fe2000fffe0ff */
[----:B------:R-:W-:Y:S11]  /*6540*/  BRA.U !UP1, `(.L_x_109) ;  /* 0x00000001093c7547 */ /* 0x000ff6000b800000 */
[----:B------:R-:W-:Y:S01]  /*6550*/  UISETP.NE.U32.AND UP0, UPT, UR56, URZ, UPT ;  /* 0x000000ff3800728c */ /* 0x000fe2000bf05070 */
[----:B-1----:R-:W-:Y:S01]  /*6560*/  HFMA2 R0, -RZ, RZ, 0, 5.9604644775390625e-08 ;  /* 0x00000001ff007431 */ /* 0x002fe200000001ff */
[----:B------:R-:W1:Y:S01]  /*6570*/  LDCU.64 UR8, c[0x0][0x358] ;  /* 0x00006b00ff0877ac */ /* 0x000e620008000a00 */
[----:B------:R-:W-:Y:S01]  /*6580*/  IMAD.MOV.U32 R45, RZ, RZ, 0x1 ;  /* 0x00000001ff2d7424 */ /* 0x000fe200078e00ff */
[----:B------:R-:W-:Y:S06]  /*6590*/  UISETP.NE.AND.EX UP0, UPT, UR57, URZ, UPT, UP0 ;  /* 0x000000ff3900728c */ /* 0x000fec000bf05300 */
        /* <DEDUP_REMOVED lines=9> */
[----:B--23--:R-:W-:Y:S02]  /*6630*/  @!P3 IMAD.U32 R27, RZ, RZ, UR4 ;  /* 0x00000004ff1bbe24 */ /* 0x00cfe4000f8e00ff */
.L_x_109:
[----:B------:R-:W-:Y:S05]  /*6640*/  @!P4 BRA `(.L_x_110) ;  /* 0x000000000024c947 */ /* 0x000fea0003800000 */
[----:B------:R-:W-:Y:S01]  /*6650*/  ISETP.NE.U32.AND P3, PT, R40, RZ, PT ;  /* 0x000000ff2800720c */ /* 0x000fe20003f65070 */
[----:B------:R-:W2:Y:S03]  /*6660*/  LDCU.64 UR4, c[0x0][0x358] ;  /* 0x00006b00ff0477ac */ /* 0x000ea60008000a00 */
[----:B------:R-:W-:Y:S11]  /*6670*/  ISETP.NE.AND.EX P3, PT, R41, RZ, PT, P3 ;  /* 0x000000ff2900720c */ /* 0x000ff60003f65330 */
[----:B------:R-:W-:Y:S02]  /*6680*/  @!UPT UIADD3 URZ, UPT, UPT, URZ, URZ, URZ ;  /* 0x000000fffffff290 */ /* 0x000fe4000fffe0ff */
[----:B------:R-:W3:Y:S01]  /*6690*/  @P3 LDC.64 R2, c[0x0][0x8a8] ;  /* 0x00022a00ff023b82 */ /* 0x000ee20000000a00 */
[----:B-1----:R-:W-:Y:S04]  /*66a0*/  @P3 IMAD R0, R42, UR36, RZ ;  /* 0x000000242a003c24 */ /* 0x002fe8000f8e02ff */
[----:B---3--:R-:W-:Y:S05]  /*66b0*/  @P3 IMAD.WIDE R2, R0, 0x4, R2 ;  /* 0x0000000400023825 */ /* 0x008fea00078e0202 */
[----:B--2--5:R2:W5:Y:S02]  /*66c0*/  @P3 LDG.E R24, desc[UR4][R2.64] ;  /* 0x0000000402183981 */ /* 0x024564000c1e1900 */
[----:B--2---:R-:W3:Y:S02]  /*66d0*/  @!P3 LDC R24, c[0x0][0x8a0] ;  /* 0x00022800ff18bb82 */ /* 0x004ee40000000800 */
.L_x_110:
[----:B-----5:R-:W-:Y:S01]  /*66e0*/  FSETP.NEU.AND P3, PT, R27, RZ, PT ;  /* 0x000000ff1b00720b */ /* 0x020fe20003f6d000 */
[----:B------:R-:W-:Y:S01]  /*66f0*/  IMAD.SHL.U32 R62, R44, 0x2, RZ ;  /* 0x000000022c3e7824 */ /* 0x000fe200078e00ff */
[----:B------:R-:W-:Y:S01]  /*6700*/  SEL R4, RZ, 0xffffffff, P2 ;  /* 0xffffffffff047807 */ /* 0x000fe20001000000 */
[----:B------:R-:W-:Y:S01]  /*6710*/  BSSY B1, `(.L_x_111) ;  /* 0x0000036000017945 */ /* 0x000fe20003800000 */
[----:B------:R-:W-:Y:S01]  /*6720*/  @P1 LOP3.LUT P2, RZ, R45, 0xff, RZ, 0xc0, !PT ;  /* 0x000000ff2dff1812 */ /* 0x000fe2000784c0ff */
[----:B------:R-:W-:Y:S01]  /*6730*/  VIADD R60, R62, UR44 ;  /* 0x0000002c3e3c7c36 */ /* 0x000fe20008000000 */
[----:B-1----:R-:W-:Y:S01]  /*6740*/  @P1 SEL R0, RZ, 0xffffffff, P3 ;  /* 0xffffffffff001807 */ /* 0x002fe20001800000 */
[----:B------:R-:W-:Y:S01]  /*6750*/  IMAD.MOV.U32 R63, RZ, RZ, 0x1 ;  /* 0x00000001ff3f7424 */ /* 0x000fe200078e00ff */
[----:B------:R-:W-:Y:S01]  /*6760*/  LOP3.LUT R55, R55, 0x1, RZ, 0x3c, !PT ;  /* 0x0000000137377812 */ /* 0x000fe200078e3cff */
[----:B------:R-:W-:Y:S01]  /*6770*/  IMAD.MOV.U32 R61, RZ, RZ, RZ ;  /* 0x000000ffff3d7224 */ /* 0x000fe200078e00ff */
[----:B------:R-:W-:Y:S02]  /*6780*/  @P0 SEL R0, R4, R0, !P2 ;  /* 0x0000000004000207 */ /* 0x000fe40005000000 */
[----:B------:R-:W-:Y:S02]  /*6790*/  CS2R R38, SRZ ;  /* 0x0000000000267805 */ /* 0x000fe4000001ff00 */
[----:B------:R-:W-:Y:S02]  /*67a0*/  LEA R26, R22, UR44, 0x3 ;  /* 0x0000002c161a7c11 */ /* 0x000fe4000f8e18ff */
[----:B------:R-:W-:Y:S02]  /*67b0*/  CS2R R36, SRZ ;  /* 0x0000000000247805 */ /* 0x000fe4000001ff00 */
[----:B------:R-:W-:Y:S02]  /*67c0*/  @P1 LOP3.LUT R0, R0, 0x1, RZ, 0xc0, !PT ;  /* 0x0000000100001812 */ /* 0x000fe400078ec0ff */
[----:B------:R-:W-:Y:S02]  /*67d0*/  CS2R R30, SRZ ;  /* 0x00000000001e7805 */ /* 0x000fe4000001ff00 */
[----:B------:R-:W-:Y:S02]  /*67e0*/  SHF.L.U32 R2, R54, 0x1f, RZ ;  /* 0x0000001f36027819 */ /* 0x000fe400000006ff */
[----:B------:R-:W-:Y:S02]  /*67f0*/  CS2R R28, SRZ ;  /* 0x00000000001c7805 */ /* 0x000fe4000001ff00 */
[----:B------:R-:W-:Y:S01]  /*6800*/  ISETP.NE.U32.OR P5, PT, R0, 0x1, !P1 ;  /* 0x000000010000780c */ /* 0x000fe20004fa5470 */
[----:B------:R-:W-:Y:S01]  /*6810*/  IMAD.IADD R59, R56, 0x1, R60 ;  /* 0x00000001383b7824 */ /* 0x000fe200078e023c */
[----:B------:R-:W-:Y:S02]  /*6820*/  PLOP3.LUT P2, PT, PT, PT, UP1, 0x80, 0x8 ;  /* 0x000000000008781c */ /* 0x000fe40003f4f018 */
[----:B------:R-:W-:Y:S02]  /*6830*/  LEA.HI R25, R22, R22, RZ, 0x1 ;  /* 0x0000001616197211 */ /* 0x000fe400078f08ff */
[----:B------:R-:W-:Y:S02]  /*6840*/  LOP3.LUT P4, R51, R45, 0xff, RZ, 0xc0, !PT ;  /* 0x000000ff2d337812 */ /* 0x000fe4000788c0ff */
[----:B------:R-:W-:Y:S02]  /*6850*/  SEL R3, RZ, 0xffffffff, P3 ;  /* 0xffffffffff037807 */ /* 0x000fe40001800000 */
[----:B------:R-:W-:Y:S03]  /*6860*/  P2R R58, PR, RZ, 0x20 ;  /* 0x00000020ff3a7803 */ /* 0x000fe60000000000 */
[----:B------:R-:W-:Y:S02]  /*6870*/  @P5 SHF.L.U32 R0, R55, 0x1f, RZ ;  /* 0x0000001f37005819 */ /* 0x000fe400000006ff */
[----:B------:R-:W-:Y:S02]  /*6880*/  @P2 SEL R3, R4, R3, !P4 ;  /* 0x0000000304032207 */ /* 0x000fe40006000000 */
[----:B------:R1:W2:Y:S02]  /*6890*/  @P5 SYNCS.PHASECHK.TRANS64.TRYWAIT P1, [UR44+0x110], R0 ;  /* 0x00011000ff0055a7 */ /* 0x0002a4000802112c */
[----:B------:R-:W-:Y:S04]  /*68a0*/  LOP3.LUT R3, R3, 0x1, RZ, 0xc0, !PT ;  /* 0x0000000103037812 */ /* 0x000fe800078ec0ff */
[----:B------:R-:W-:Y:S04]  /*68b0*/  ISETP.NE.U32.AND P2, PT, R3, 0x1, PT ;  /* 0x000000010300780c */ /* 0x000fe80003f45070 */
[----:B------:R-:W-:Y:S01]  /*68c0*/  P2R R64, PR, RZ, 0x4 ;  /* 0x00000004ff407803 */ /* 0x000fe20000000000 */
[----:B------:R4:W3:Y:S01]  /*68d0*/  SYNCS.PHASECHK.TRANS64.TRYWAIT P0, [R26+URZ+0x180], R2 ;  /* 0x000180021a0075a7 */ /* 0x0008e200080011ff */
[C---:B-1----:R-:W-:Y:S01]  /*68e0*/  IMAD.SHL.U32 R0, R25.reuse, 0x40, RZ ;  /* 0x0000004019007824 */ /* 0x042fe200078e00ff */
[----:B------:R-:W-:Y:S04]  /*68f0*/  LOP3.LUT R25, R25, 0xffe, RZ, 0xc0, !PT ;  /* 0x00000ffe19197812 */ /* 0x000fe800078ec0ff */
[----:B------:R-:W-:Y:S01]  /*6900*/  LOP3.LUT R0, R0, 0xffffff80, RZ, 0xc0, !PT ;  /* 0xffffff8000007812 */ /* 0x000fe200078ec0ff */
[----:B------:R-:W-:Y:S04]  /*6910*/  IMAD.IADD R25, R22, 0x1, -R25 ;  /* 0x0000000116197824 */ /* 0x000fe800078e0a19 */
[----:B------:R-:W-:Y:S04]  /*6920*/  IMAD.IADD R0, R23, 0x1, R0 ;  /* 0x0000000117007824 */ /* 0x000fe800078e0200 */
[----:B------:R-:W-:Y:S01]  /*6930*/  IMAD R25, R25, 0x100000, R0 ;  /* 0x0010000019197824 */ /* 0x000fe200078e0200 */
[----:B--2---:R-:W-:Y:S01]  /*6940*/  @P5 SEL R63, RZ, 0x1, !P1 ;  /* 0x00000001ff3f5807 */ /* 0x004fe20004800000 */
[----:B----4-:R-:W-:Y:S06]  /*6950*/  @!P5 BRA `(.L_x_112) ;  /* 0x000000000044d947 */ /* 0x010fec0003800000 */
[----:B------:R-:W-:Y:S01]  /*6960*/  IMAD.MOV.U32 R38, RZ, RZ, RZ ;  /* 0x000000ffff267224 */ /* 0x000fe200078e00ff */
[----:B------:R-:W-:Y:S01]  /*6970*/  ISETP.NE.AND P1, PT, R63, RZ, PT ;  /* 0x000000ff3f00720c */ /* 0x000fe20003f25270 */
[----:B------:R-:W-:Y:S01]  /*6980*/  BSSY B0, `(.L_x_113) ;  /* 0x0000008000007945 */ /* 0x000fe20003800000 */
[----:B------:R-:W-:Y:S02]  /*6990*/  CS2R R30, SRZ ;  /* 0x00000000001e7805 */ /* 0x000fe4000001ff00 */
[----:B------:R-:W-:Y:S02]  /*69a0*/  CS2R R28, SRZ ;  /* 0x00000000001c7805 */ /* 0x000fe4000001ff00 */
[----:B------:R-:W-:Y:S07]  /*69b0*/  CS2R R36, SRZ ;  /* 0x0000000000247805 */ /* 0x000fee000001ff00 */
[----:B------:R-:W-:Y:S05]  /*69c0*/  @P1 BRA `(.L_x_114) ;  /* 0x00000000000c1947 */ /* 0x000fea0003800000 */
[----:B------:R-:W-:Y:S04]  /*69d0*/  SHF.L.U32 R3, R55, 0x1f, RZ ;  /* 0x0000001f37037819 */ /* 0x000fe800000006ff */
[----:B------:R-:W1:Y:S02]  /*69e0*/  SYNCS.PHASECHK.TRANS64.TRYWAIT P1, [UR44+0x110], R3 ;  /* 0x00011003ff0075a7 */ /* 0x000e64000802112c */
[----:B-1----:R-:W-:Y:S05]  /*69f0*/  @!P1 BRA `(.L_x_115) ;  /* 0x0000003000ec9947 */ /* 0x002fea0003800000 */
.L_x_114:
[----:B------:R-:W-:Y:S05]  /*6a00*/  BSYNC B0 ;  /* 0x0000000000007941 */ /* 0x000fea0003800000 */
.L_x_113:
[----:B------:R-:W-:Y:S01]  /*6a10*/  ISETP.NE.AND P1, PT, R64, RZ, PT ;  /* 0x000000ff4000720c */ /* 0x000fe20003f25270 */
[----:B------:R-:W-:Y:S11]  /*6a20*/  HFMA2 R61, -RZ, RZ, 0, 5.9604644775390625e-08 ;  /* 0x00000001ff3d7431 */ /* 0x000ff600000001ff */
[----:B------:R-:W-:Y:S01]  /*6a30*/  @!UPT UIADD3 URZ, UPT, UPT, URZ, URZ, URZ ;  /* 0x000000fffffff290 */ /* 0x000fe2000fffe0ff */
[----:B------:R-:W-:Y:S05]  /*6a40*/  @P1 WARPSYNC.ALL ;  /* 0x0000000000001948 */ /* 0x000fea0003800000 */
[----:B------:R2:W4:Y:S04]  /*6a50*/  @P1 LDSM.16.M88.4 R28, [R62+UR44+0x400] ;  /* 0x0004002c3e1c183b */ /* 0x0005280008000200 */
[----:B------:R2:W1:Y:S02]  /*6a60*/  @P1 LDSM.16.M88.4 R36, [R59+0x400] ;  /* 0x000400003b24183b */ /* 0x0004640000000200 */
.L_x_112:
[----:B------:R-:W-:Y:S05]  /*6a70*/  BSYNC B1 ;  /* 0x0000000000017941 */ /* 0x000fea0003800000 */
.L_x_111:
[----:B-1----:R-:W-:Y:S04]  /*6a80*/  SHF.R.U32.HI R0, RZ, 0x15, R25 ;  /* 0x00000015ff007819 */ /* 0x002fe80000011619 */
[----:B------:R-:W-:Y:S01]  /*6a90*/  LOP3.LUT P1, RZ, R0, 0x3, R46, 0x48, !PT ;  /* 0x0000000300ff7812 */ /* 0x000fe2000782482e */
[----:B------:R-:W-:Y:S01]  /*6aa0*/  @!UPT UIADD3 URZ, UPT, UPT, URZ, URZ, URZ ;  /* 0x000000fffffff290 */ /* 0x000fe2000fffe0ff */
[----:B---3--:R-:W-:Y:S11]  /*6ab0*/  @P0 BRA `(.L_x_116) ;  /* 0x0000000000080947 */ /* 0x008ff60003800000 */
[----:B------:R-:W1:Y:S02]  /*6ac0*/  SYNCS.PHASECHK.TRANS64.TRYWAIT P0, [R26+URZ+0x180], R2 ;  /* 0x000180021a0075a7 */ /* 0x000e6400080011ff */
[----:B-1----:R-:W-:Y:S05]  /*6ad0*/  @!P0 BRA `(.L_x_117) ;  /* 0x0000003000cc8947 */ /* 0x002fea0003800000 */
.L_x_116:
[----:B------:R-:W-:Y:S05]  /*6ae0*/  @!P1 BRA `(.L_x_118) ;  /* 0x0000000000409947 */ /* 0x000fea0003800000 */
[----:B------:R-:W3:Y:S01]  /*6af0*/  LDCU.64 UR8, c[0x4][0x70] ;  /* 0x01000e00ff0877ac */ /* 0x000ee20008000a00 */
[----:B------:R-:W-:Y:S01]  /*6b00*/  MOV R3, 0x0 ;  /* 0x0000000000037802 */ /* 0x000fe20000000f00 */
[----:B------:R-:W-:Y:S02]  /*6b10*/  HFMA2 R12, -RZ, RZ, 0, 5.9604644775390625e-08 ;  /* 0x00000001ff0c7431 */ /* 0x000fe400000001ff */
[----:B------:R-:W-:Y:S02]  /*6b20*/  IMAD.MOV.U32 R8, RZ, RZ, 0x192 ;  /* 0x00000192ff087424 */ /* 0x000fe400078e00ff */
[----:B------:R-:W-:Y:S01]  /*6b30*/  IMAD.MOV.U32 R13, RZ, RZ, RZ ;  /* 0x000000ffff0d7224 */ /* 0x000fe200078e00ff */
[----:B------:R-:W5:Y:S01]  /*6b40*/  LDCU.64 UR6, c[0x4][0x78] ;  /* 0x01000f00ff0677ac */ /* 0x000f620008000a00 */
[----:B-1----:R-:W1:Y:S01]  /*6b50*/  LDC.64 R2, c[0x4][R3] ;  /* 0x0100000003027b82 */ /* 0x002e620000000a00 */
[----:B------:R-:W2:Y:S01]  /*6b60*/  LDCU.64 UR4, c[0x4][0x10] ;  /* 0x01000200ff0477ac */ /* 0x000ea20008000a00 */
[----:B---3--:R-:W-:Y:S01]  /*6b70*/  MOV R5, UR9 ;  /* 0x0000000900057c02 */ /* 0x008fe20008000f00 */
[----:B------:R-:W-:Y:S01]  /*6b80*/  IMAD.U32 R4, RZ, RZ, UR8 ;  /* 0x00000008ff047e24 */ /* 0x000fe2000f8e00ff */
[----:B-----5:R-:W-:Y:S01]  /*6b90*/  MOV R7, UR7 ;  /* 0x0000000700077c02 */ /* 0x020fe20008000f00 */
[----:B------:R-:W-:Y:S01]  /*6ba0*/  IMAD.U32 R6, RZ, RZ, UR6 ;  /* 0x00000006ff067e24 */ /* 0x000fe2000f8e00ff */
[----:B--2---:R-:W-:Y:S01]  /*6bb0*/  MOV R11, UR5 ;  /* 0x00000005000b7c02 */ /* 0x004fe20008000f00 */
[----:B------:R-:W-:Y:S02]  /*6bc0*/  IMAD.U32 R10, RZ, RZ, UR4 ;  /* 0x00000004ff0a7e24 */ /* 0x000fe4000f8e00ff */
[----:B------:R-:W-:Y:S07]  /*6bd0*/  LEPC R20, `(.L_x_118) ;  /* 0x000000001014794e */ /* 0x000fee0000000000 */
[----:B-1--4-:R-:W-:Y:S05]  /*6be0*/  CALL.ABS.NOINC R2 ;  /* 0x0000000002007343 */ /* 0x012fea0003c00000 */
.L_x_118:
[----:B------:R-:W-:Y:S05]  /*6bf0*/  WARPSYNC.ALL ;  /* 0x0000000000007948 */ /* 0x000fea0003800000 */
[----:B------:R-:W-:Y:S01]  /*6c00*/  R2UR UR4, R25 ;  /* 0x00000000190472ca */ /* 0x000fe200000e0000 */
[--C-:B----4-:R-:W-:Y:S01]  /*6c10*/  HADD2.F32 R3, -RZ, R28.reuse.H0_H0 ;  /* 0x2000001cff037230 */ /* 0x110fe20000004100 */
[----:B------:R-:W-:Y:S01]  /*6c20*/  ISETP.NE.AND P0, PT, R57, RZ, PT ;  /* 0x000000ff3900720c */ /* 0x000fe20003f05270 */
[--C-:B------:R-:W-:Y:S01]  /*6c30*/  HADD2.F32 R20, -RZ, R29.reuse.H0_H0 ;  /* 0x2000001dff147230 */ /* 0x100fe20000004100 */
[----:B------:R-:W-:Y:S01]  /*6c40*/  BSSY.RECONVERGENT B0, `(.L_x_119) ;  /* 0x000004c000007945 */ /* 0x000fe20003800200 */
[----:B------:R-:W-:Y:S08]  /*6c50*/  HADD2.F32 R21, -RZ, R29.H1_H1 ;  /* 0x3000001dff157230 */ /* 0x000ff00000004100 */
[----:B------:R-:W3:Y:S02]  /*6c60*/  LDTM.16dp256bit.x4 R4, tmem[UR4] ;  /* 0x00000004000479ee */ /* 0x000ee40008120000 */
[C---:B---3--:R-:W-:Y:S01]  /*6c70*/  FMUL R0, R24.reuse, R4 ;  /* 0x0000000418007220 */ /* 0x048fe20000400000 */
[----:B------:R-:W-:Y:S02]  /*6c80*/  HADD2.F32 R4, -RZ, R28.H1_H1 ;  /* 0x3000001cff047230 */ /* 0x000fe40000004100 */
[C---:B-1----:R-:W-:Y:S01]  /*6c90*/  FMUL R2, R24.reuse, R5 ;  /* 0x0000000518027220 */ /* 0x042fe20000400000 */
[C---:B------:R-:W-:Y:S01]  /*6ca0*/  FMUL R7, R24.reuse, R7 ;  /* 0x0000000718077220 */ /* 0x040fe20000400000 */
[C---:B------:R-:W-:Y:S01]  /*6cb0*/  FFMA R0, R27.reuse, R3, R0 ;  /* 0x000000031b007223 */ /* 0x040fe20000000000 */
[C---:B------:R-:W-:Y:S01]  /*6cc0*/  FMUL R3, R24.reuse, R6 ;  /* 0x0000000618037220 */ /* 0x040fe20000400000 */
[C---:B------:R-:W-:Y:S01]  /*6cd0*/  FFMA R2, R27.reuse, R4, R2 ;  /* 0x000000041b027223 */ /* 0x040fe20000000002 */
[C---:B------:R-:W-:Y:S01]  /*6ce0*/  FMUL R4, R24.reuse, R8 ;  /* 0x0000000818047220 */ /* 0x040fe20000400000 */
[C---:B------:R-:W-:Y:S01]  /*6cf0*/  FMUL R8, R24.reuse, R12 ;  /* 0x0000000c18087220 */ /* 0x040fe20000400000 */
[C---:B------:R-:W-:Y:S01]  /*6d00*/  FFMA R3, R27.reuse, R20, R3 ;  /* 0x000000141b037223 */ /* 0x040fe20000000003 */
[----:B------:R-:W-:Y:S01]  /*6d10*/  FMUL R12, R24, R16 ;  /* 0x00000010180c7220 */ /* 0x000fe20000400000 */
[--C-:B------:R-:W-:Y:S01]  /*6d20*/  HADD2.F32 R16, -RZ, R30.reuse.H0_H0 ;  /* 0x2000001eff107230 */ /* 0x100fe20000004100 */
[----:B------:R-:W-:Y:S01]  /*6d30*/  F2FP.F16.F32.PACK_AB R32, R2, R0 ;  /* 0x000000000220723e */ /* 0x000fe200000000ff */
[----:B------:R-:W-:Y:S02]  /*6d40*/  HADD2.F32 R0, -RZ, R30.H1_H1 ;  /* 0x3000001eff007230 */ /* 0x000fe40000004100 */
[C---:B------:R-:W-:Y:S01]  /*6d50*/  FFMA R7, R27.reuse, R21, R7 ;  /* 0x000000151b077223 */ /* 0x040fe20000000007 */
[C---:B------:R-:W-:Y:S01]  /*6d60*/  FMUL R5, R24.reuse, R9 ;  /* 0x0000000918057220 */ /* 0x040fe20000400000 */
[--C-:B------:R-:W-:Y:S02]  /*6d70*/  HADD2.F32 R2, -RZ, R31.reuse.H0_H0 ;  /* 0x2000001fff027230 */ /* 0x100fe40000004100 */
[C---:B------:R-:W-:Y:S01]  /*6d80*/  FFMA R4, R27.reuse, R16, R4 ;  /* 0x000000101b047223 */ /* 0x040fe20000000004 */
[C---:B------:R-:W-:Y:S01]  /*6d90*/  FMUL R6, R24.reuse, R10 ;  /* 0x0000000a18067220 */ /* 0x040fe20000400000 */
[C---:B------:R-:W-:Y:S01]  /*6da0*/  FFMA R5, R27.reuse, R0, R5 ;  /* 0x000000001b057223 */ /* 0x040fe20000000005 */
[----:B------:R-:W-:Y:S02]  /*6db0*/  HADD2.F32 R16, -RZ, R31.H1_H1 ;  /* 0x3000001fff107230 */ /* 0x000fe40000004100 */
[C---:B------:R-:W-:Y:S01]  /*6dc0*/  FMUL R11, R24.reuse, R11 ;  /* 0x0000000b180b7220 */ /* 0x040fe20000400000 */
[----:B------:R-:W-:Y:S01]  /*6dd0*/  FFMA R6, R27, R2, R6 ;  /* 0x000000021b067223 */ /* 0x000fe20000000006 */
[--C-:B------:R-:W-:Y:S01]  /*6de0*/  HADD2.F32 R0, -RZ, R36.reuse.H0_H0 ;  /* 0x20000024ff007230 */ /* 0x100fe20000004100 */
[----:B------:R-:W-:Y:S01]  /*6df0*/  F2FP.F16.F32.PACK_AB R33, R7, R3 ;  /* 0x000000030721723e */ /* 0x000fe200000000ff */
[----:B------:R-:W-:Y:S02]  /*6e00*/  HADD2.F32 R2, -RZ, R36.H1_H1 ;  /* 0x30000024ff027230 */ /* 0x000fe40000004100 */
[C---:B------:R-:W-:Y:S01]  /*6e10*/  FMUL R9, R24.reuse, R13 ;  /* 0x0000000d18097220 */ /* 0x040fe20000400000 */
[--C-:B------:R-:W-:Y:S02]  /*6e20*/  HADD2.F32 R3, -RZ, R37.reuse.H0_H0 ;  /* 0x20000025ff037230 */ /* 0x100fe40000004100 */
[C---:B------:R-:W-:Y:S01]  /*6e30*/  FMUL R10, R24.reuse, R14 ;  /* 0x0000000e180a7220 */ /* 0x040fe20000400000 */
[C---:B------:R-:W-:Y:S01]  /*6e40*/  FFMA R11, R27.reuse, R16, R11 ;  /* 0x000000101b0b7223 */ /* 0x040fe2000000000b */
[C---:B------:R-:W-:Y:S01]  /*6e50*/  FFMA R8, R27.reuse, R0, R8 ;  /* 0x000000001b087223 */ /* 0x040fe20000000008 */
[C---:B------:R-:W-:Y:S01]  /*6e60*/  FFMA R9, R27.reuse, R2, R9 ;  /* 0x000000021b097223 */ /* 0x040fe20000000009 */
[----:B------:R-:W-:Y:S02]  /*6e70*/  HADD2.F32 R0, -RZ, R37.H1_H1 ;  /* 0x30000025ff007230 */ /* 0x000fe40000004100 */
[----:B------:R-:W-:Y:S01]  /*6e80*/  FFMA R10, R27, R3, R10 ;  /* 0x000000031b0a7223 */ /* 0x000fe2000000000a */
[C---:B------:R-:W-:Y:S01]  /*6e90*/  FMUL R15, R24.reuse, R15 ;  /* 0x0000000f180f7220 */ /* 0x040fe20000400000 */
[--C-:B------:R-:W-:Y:S01]  /*6ea0*/  HADD2.F32 R2, -RZ, R38.reuse.H0_H0 ;  /* 0x20000026ff027230 */ /* 0x100fe20000004100 */
[----:B------:R-:W-:Y:S01]  /*6eb0*/  F2FP.F16.F32.PACK_AB R34, R5, R4 ;  /* 0x000000040522723e */ /* 0x000fe200000000ff */
[----:B------:R-:W-:Y:S02]  /*6ec0*/  HADD2.F32 R3, -RZ, R38.H1_H1 ;  /* 0x30000026ff037230 */ /* 0x000fe40000004100 */
[C---:B------:R-:W-:Y:S01]  /*6ed0*/  FMUL R13, R24.reuse, R17 ;  /* 0x00000011180d7220 */ /* 0x040fe20000400000 */
[--C-:B------:R-:W-:Y:S02]  /*6ee0*/  HADD2.F32 R4, -RZ, R39.reuse.H0_H0 ;  /* 0x20000027ff047230 */ /* 0x100fe40000004100 */
[C---:B------:R-:W-:Y:S01]  /*6ef0*/  FMUL R14, R24.reuse, R18 ;  /* 0x00000012180e7220 */ /* 0x040fe20000400000 */
[----:B------:R-:W-:Y:S02]  /*6f00*/  HADD2.F32 R5, -RZ, R39.H1_H1 ;  /* 0x30000027ff057230 */ /* 0x000fe40000004100 */
[C---:B------:R-:W-:Y:S01]  /*6f10*/  FFMA R15, R27.reuse, R0, R15 ;  /* 0x000000001b0f7223 */ /* 0x040fe2000000000f */
[----:B------:R-:W-:Y:S01]  /*6f20*/  FMUL R19, R24, R19 ;  /* 0x0000001318137220 */ /* 0x000fe20000400000 */
[C---:B------:R-:W-:Y:S01]  /*6f30*/  FFMA R12, R27.reuse, R2, R12 ;  /* 0x000000021b0c7223 */ /* 0x040fe2000000000c */
[C---:B------:R-:W-:Y:S01]  /*6f40*/  FFMA R13, R27.reuse, R3, R13 ;  /* 0x000000031b0d7223 */ /* 0x040fe2000000000d */
[C---:B------:R-:W-:Y:S01]  /*6f50*/  FFMA R14, R27.reuse, R4, R14 ;  /* 0x000000041b0e7223 */ /* 0x040fe2000000000e */
[----:B------:R-:W-:Y:S01]  /*6f60*/  FFMA R19, R27, R5, R19 ;  /* 0x000000051b137223 */ /* 0x000fe20000000013 */
[----:B------:R-:W-:Y:S02]  /*6f70*/  F2FP.F16.F32.PACK_AB R35, R11, R6 ;  /* 0x000000060b23723e */ /* 0x000fe400000000ff */
[----:B------:R-:W-:Y:S02]  /*6f80*/  F2FP.F16.F32.PACK_AB R8, R9, R8 ;  /* 0x000000080908723e */ /* 0x000fe400000000ff */
[----:B------:R-:W-:Y:S01]  /*6f90*/  F2FP.F16.F32.PACK_AB R9, R15, R10 ;  /* 0x0000000a0f09723e */ /* 0x000fe200000000ff */
[----:B------:R1:W-:Y:S01]  /*6fa0*/  STSM.16.M88.4 [R60+0x400], R32 ;  /* 0x000400203c007844 */ /* 0x0003e20000000200 */
[----:B------:R-:W-:Y:S02]  /*6fb0*/  F2FP.F16.F32.PACK_AB R10, R13, R12 ;  /* 0x0000000c0d0a723e */ /* 0x000fe400000000ff */
[----:B------:R-:W-:Y:S05]  /*6fc0*/  F2FP.F16.F32.PACK_AB R11, R19, R14 ;  /* 0x0000000e130b723e */ /* 0x000fea00000000ff */
[----:B------:R1:W-:Y:S01]  /*6fd0*/  STSM.16.M88.4 [R59+0x400], R8 ;  /* 0x000400083b007844 */ /* 0x0003e20000000200 */
[----:B------:R-:W-:Y:S01]  /*6fe0*/  @!PT LDS RZ, [RZ] ;  /* 0x00000000fffff984 */ /* 0x000fe20000000800 */
[----:B------:R-:W-:Y:S01]  /*6ff0*/  @!PT LDS RZ, [RZ] ;  /* 0x00000000fffff984 */ /* 0x000fe20000000800 */
[----:B------:R-:W-:Y:S01]  /*7000*/  @!PT LDS RZ, [RZ] ;  /* 0x00000000fffff984 */ /* 0x000fe20000000800 */
[----:B------:R-:W-:Y:S01]  /*7010*/  @!PT LDS RZ, [RZ] ;  /* 0x00000000fffff984 */ /* 0x000fe20000000800 */
[----:B------:R3:W-:Y:S07]  /*7020*/  MEMBAR.ALL.CTA ;  /* 0x0000000000007992 */ /* 0x0007ee0000008000 */
[----:B---3--:R-:W3:Y:S02]  /*7030*/  FENCE.VIEW.ASYNC.S ;  /* 0x00000000000073c6 */ /* 0x008ee40000000000 */
[----:B---3--:R-:W-:Y:S06]  /*7040*/  BAR.SYNC.DEFER_BLOCKING 0x1, 0x80 ;  /* 0x0042000000007b1d */ /* 0x008fec0000010000 */
[----:B------:R-:W-:Y:S05]  /*7050*/  @P0 BRA `(.L_x_120) ;  /* 0x0000000000280947 */ /* 0x000fea0003800000 */
[----:B------:R-:W3:Y:S01]  /*7060*/  LDCU.64 UR6, c[0x0][0x348] ;  /* 0x00006900ff0677ac */ /* 0x000ee20008000a00 */
[----:B------:R-:W-:Y:S01]  /*7070*/  UIADD3 UR4, UPT, UPT, UR44, 0x400, URZ ;  /* 0x000004002c047890 */ /* 0x000fe2000fffe0ff */
[----:B------:R-:W-:Y:S05]  /*7080*/  UMOV UR51, UR36 ;  /* 0x0000002400337c82 */ /* 0x000fea0008000000 */
[----:B------:R-:W-:Y:S04]  /*7090*/  MOV R50, UR4 ;  /* 0x0000000400327c02 */ /* 0x000fe80008000f00 */
[----:B------:R-:W-:Y:S01]  /*70a0*/  R2UR UR48, R50 ;  /* 0x00000000323072ca */ /* 0x000fe200000e0000 */
[----:B---3--:R-:W-:Y:S04]  /*70b0*/  UIADD3 UR4, UP0, UPT, UR6, 0x680, URZ ;  /* 0x0000068006047890 */ /* 0x008fe8000ff1e0ff */
[----:B------:R-:W-:Y:S09]  /*70c0*/  UIADD3.X UR5, UPT, UPT, URZ, UR7, URZ, UP0, !UPT ;  /* 0x00000007ff057290 */ /* 0x000ff200087fe4ff */
[----:B------:R3:W-:Y:S01]  /*70d0*/  UTMASTG.3D [UR48], [UR4] ;  /* 0x00000030040073b5 */ /* 0x0007e20008010000 */
[----:B------:R0:W-:Y:S01]  /*70e0*/  UTMACMDFLUSH ;  /* 0x00000000000079b7 */ /* 0x0001e20000000000 */
[----:B---3--:R-:W-:Y:S04]  /*70f0*/  DEPBAR.LE SB0, 0x1 ;  /* 0x000080400000791a */ /* 0x008fe80000000000 */
.L_x_120:
[----:B------:R-:W-:Y:S05]  /*7100*/  BSYNC.RECONVERGENT B0 ;  /* 0x0000000000007941 */ /* 0x000fea0003800200 */
.L_x_119:
[----:B------:R-:W-:Y:S01]  /*7110*/  BAR.SYNC.DEFER_BLOCKING 0x1, 0x80 ;  /* 0x0042000000007b1d */ /* 0x000fe20000010000 */
[----:B------:R-:W-:Y:S01]  /*7120*/  ISETP.NE.AND P1, PT, R58, RZ, PT ;  /* 0x000000ff3a00720c */ /* 0x000fe20003f25270 */
[----:B------:R-:W-:Y:S01]  /*7130*/  UISETP.NE.AND UP0, UPT, UR47, URZ, UPT ;  /* 0x000000ff2f00728c */ /* 0x000fe2000bf05270 */
[----:B------:R-:W-:Y:S11]  /*7140*/  LEA R4, R61, UR44, 0x3 ;  /* 0x0000002c3d047c11 */ /* 0x000ff6000f8e18ff */
[----:B------:R-:W-:Y:S01]  /*7150*/  @P1 SHF.L.U32 R3, R55, 0x1f, RZ ;  /* 0x0000001f37031819 */ /* 0x000fe200000006ff */
[----:B------:R-:W-:Y:S06]  /*7160*/  BRA.U !UP0, `(.L_x_121) ;  /* 0x0000000108247547 */ /* 0x000fec000b800000 */
[----:B------:R-:W3:Y:S01]  /*7170*/  S2R R0, SR_CgaCtaId ;  /* 0x0000000000007919 */ /* 0x000ee20000008800 */
[----:B------:R-:W-:Y:S01]  /*7180*/  IMAD.U32 R2, RZ, RZ, UR46 ;  /* 0x0000002eff027e24 */ /* 0x000fe2000f8e00ff */
[----:B------:R-:W-:Y:S04]  /*7190*/  UIADD3 UR4, UPT, UPT, UR46, 0x1, URZ ;  /* 0x000000012e047890 */ /* 0x000fe8000fffe0ff */
[----:B------:R-:W-:Y:S01]  /*71a0*/  @P1 LEA R2, R2, UR44, 0x3 ;  /* 0x0000002c02021c11 */ /* 0x000fe2000f8e18ff */
[----:B------:R-:W-:Y:S04]  /*71b0*/  UISETP.NE.AND UP0, UPT, UR4, 0x4, UPT ;  /* 0x000000040400788c */ /* 0x000fe8000bf05270 */
[----:B------:R-:W-:Y:S01]  /*71c0*/  @P1 VIADD R2, R2, 0x130 ;  /* 0x0000013002021836 */ /* 0x000fe20000000000 */
[----:B------:R-:W-:Y:S04]  /*71d0*/  USEL UR46, UR4, URZ, UP0 ;  /* 0x000000ff042e7287 */ /* 0x000fe80008000000 */
[----:B---3--:R-:W-:Y:S04]  /*71e0*/  @P1 PRMT R0, R0, 0x654, R2 ;  /* 0x0000065400001816 */ /* 0x008fe80000000002 */
[----:B------:R3:W-:Y:S04]  /*71f0*/  @P1 SYNCS.ARRIVE.TRANS64.RED.A1T0 RZ, [R0+URZ], RZ ;  /* 0x000000ff00ff19a7 */ /* 0x0007e800081004ff */
.L_x_121:
[----:B------:R-:W4:Y:S01]  /*7200*/  @P1 SYNCS.PHASECHK.TRANS64.TRYWAIT P0, [R4+URZ+0x110], R3 ;  /* 0x00011003040015a7 */ /* 0x000f2200080011ff */
[----:B------:R-:W-:Y:S01]  /*7210*/  BSSY B1, `(.L_x_122) ;  /* 0x0000013000017945 */ /* 0x000fe20003800000 */
[----:B----4-:R-:W-:Y:S03]  /*7220*/  @P1 SEL R63, RZ, 0x1, !P0 ;  /* 0x00000001ff3f1807 */ /* 0x010fe60004000000 */
[----:B------:R-:W-:Y:S05]  /*7230*/  @!P1 BRA `(.L_x_123) ;  /* 0x0000000000409947 */ /* 0x000fea0003800000 */
[----:B------:R-:W-:Y:S01]  /*7240*/  ISETP.NE.AND P1, PT, R64, RZ, PT ;  /* 0x000000ff4000720c */ /* 0x000fe20003f25270 */
[----:B------:R-:W-:Y:S01]  /*7250*/  BSSY B0, `(.L_x_124) ;  /* 0x0000009000007945 */ /* 0x000fe20003800000 */
[----:B------:R-:W-:Y:S11]  /*7260*/  ISETP.NE.AND P0, PT, R63, RZ, PT ;  /* 0x000000ff3f00720c */ /* 0x000ff60003f05270 */
[----:B------:R-:W-:Y:S05]  /*7270*/  @P1 IMAD R3, R61, 0x1000, R62 ;  /* 0x000010003d031824 */ /* 0x000fea00078e023e */
[----:B------:R-:W-:Y:S05]  /*7280*/  @P1 IADD3 R2, PT, PT, R3, UR44, RZ ;  /* 0x0000002c03021c10 */ /* 0x000fea000fffe0ff */
[----:B------:R-:W-:Y:S01]  /*7290*/  @P1 IMAD.IADD R2, R56, 0x1, R2 ;  /* 0x0000000138021824 */ /* 0x000fe200078e0202 */
[----:B------:R-:W-:Y:S06]  /*72a0*/  @P0 BRA `(.L_x_125) ;  /* 0x00000000000c0947 */ /* 0x000fec0003800000 */
[----:B---3--:R-:W-:Y:S04]  /*72b0*/  SHF.L.U32 R0, R55, 0x1f, RZ ;  /* 0x0000001f37007819 */ /* 0x008fe800000006ff */
[----:B------:R-:W3:Y:S02]  /*72c0*/  SYNCS.PHASECHK.TRANS64.TRYWAIT P0, [R4+URZ+0x110], R0 ;  /* 0x00011000040075a7 */ /* 0x000ee400080011ff */
[----:B---3--:R-:W-:Y:S05]  /*72d0*/  @!P0 BRA `(.L_x_126) ;  /* 0x0000002800e08947 */ /* 0x008fea0003800000 */
.L_x_125:
[----:B------:R-:W-:Y:S05]  /*72e0*/  BSYNC B0 ;  /* 0x0000000000007941 */ /* 0x000fea0003800000 */
.L_x_124:
[----:B------:R-:W-:Y:S02]  /*72f0*/  ISETP.NE.AND P0, PT, R64, RZ, PT ;  /* 0x000000ff4000720c */ /* 0x000fe40003f05270 */
[----:B------:R-:W-:Y:S11]  /*7300*/  IADD3 R61, PT, PT, R61, 0x1, RZ ;  /* 0x000000013d3d7810 */ /* 0x000ff60007ffe0ff */
[----:B------:R-:W-:Y:S05]  /*7310*/  @P0 WARPSYNC.ALL ;  /* 0x0000000000000948 */ /* 0x000fea0003800000 */
[----:B------:R4:W1:Y:S04]  /*7320*/  @P0 LDSM.16.M88.4 R28, [R3+UR44+0x400] ;  /* 0x0004002c031c083b */ /* 0x0008680008000200 */
[----:B------:R4:W1:Y:S02]  /*7330*/  @P0 LDSM.16.M88.4 R36, [R2+0x400] ;  /* 0x000400000224083b */ /* 0x0008640000000200 */
.L_x_123:
[----:B------:R-:W-:Y:S05]  /*7340*/  BSYNC B1 ;  /* 0x0000000000017941 */ /* 0x000fea0003800000 */
.L_x_122:
[----:B---3--:R-:W-:Y:S05]  /*7350*/  VIADD R0, R25, 0x20 ;  /* 0x0000002019007836 */ /* 0x008fea0000000000 */
[----:B------:R-:W-:Y:S04]  /*7360*/  SHF.R.U32.HI R0, RZ, 0x15, R0 ;  /* 0x00000015ff007819 */ /* 0x000fe80000011600 */
[----:B------:R-:W-:Y:S11]  /*7370*/  LOP3.LUT P0, RZ, R0, 0x3, R46, 0x48, !PT ;  /* 0x0000000300ff7812 */ /* 0x000ff6000780482e */
[----:B------:R-:W-:Y:S02]  /*7380*/  @!UPT UIADD3 URZ, UPT, UPT, URZ, URZ, URZ ;  /* 0x000000fffffff290 */ /* 0x000fe4000fffe0ff */
[----:B------:R-:W-:Y:S05]  /*7390*/  @!P0 BRA `(.L_x_127) ;  /* 0x0000000000408947 */ /* 0x000fea0003800000 */
[----:B------:R-:W3:Y:S01]  /*73a0*/  LDCU.64 UR8, c[0x4][0x70] ;  /* 0x01000e00ff0877ac */ /* 0x000ee20008000a00 */
[----:B----4-:R-:W-:Y:S01]  /*73b0*/  MOV R3, 0x0 ;  /* 0x0000000000037802 */ /* 0x010fe20000000f00 */
[----:B------:R-:W-:Y:S02]  /*73c0*/  HFMA2 R12, -RZ, RZ, 0, 5.9604644775390625e-08 ;  /* 0x00000001ff0c7431 */ /* 0x000fe400000001ff */
[----:B-1----:R-:W-:Y:S02]  /*73d0*/  IMAD.MOV.U32 R8, RZ, RZ, 0x192 ;  /* 0x00000192ff087424 */ /* 0x002fe400078e00ff */
[----:B------:R-:W-:Y:S01]  /*73e0*/  IMAD.MOV.U32 R13, RZ, RZ, RZ ;  /* 0x000000ffff0d7224 */ /* 0x000fe200078e00ff */
[----:B------:R-:W1:Y:S01]  /*73f0*/  LDCU.64 UR6, c[0x4][0x78] ;  /* 0x01000f00ff0677ac */ /* 0x000e620008000a00 */
[----:B------:R-:W4:Y:S01]  /*7400*/  LDC.64 R2, c[0x4][R3] ;  /* 0x0100000003027b82 */ /* 0x000f220000000a00 */
[----:B------:R-:W5:Y:S01]  /*7410*/  LDCU.64 UR4, c[0x4][0x10] ;  /* 0x01000200ff0477ac */ /* 0x000f620008000a00 */
[----:B---3--:R-:W-:Y:S01]  /*7420*/  MOV R5, UR9 ;  /* 0x0000000900057c02 */ /* 0x008fe20008000f00 */
[----:B------:R-:W-:Y:S01]  /*7430*/  IMAD.U32 R4, RZ, RZ, UR8 ;  /* 0x00000008ff047e24 */ /* 0x000fe2000f8e00ff */
[----:B-1----:R-:W-:Y:S01]  /*7440*/  MOV R7, UR7 ;  /* 0x0000000700077c02 */ /* 0x002fe20008000f00 */
[----:B------:R-:W-:Y:S01]  /*7450*/  IMAD.U32 R6, RZ, RZ, UR6 ;  /* 0x00000006ff067e24 */ /* 0x000fe2000f8e00ff */
[----:B-----5:R-:W-:Y:S01]  /*7460*/  MOV R11, UR5 ;  /* 0x00000005000b7c02 */ /* 0x020fe20008000f00 */
[----:B------:R-:W-:Y:S02]  /*7470*/  IMAD.U32 R10, RZ, RZ, UR4 ;  /* 0x00000004ff0a7e24 */ /* 0x000fe4000f8e00ff */
[----:B------:R-:W-:Y:S07]  /*7480*/  LEPC R20, `(.L_x_127) ;  /* 0x000000001014794e */ /* 0x000fee0000000000 */
[----:B--2-4-:R-:W-:Y:S05]  /*7490*/  CALL.ABS.NOINC R2 ;  /* 0x0000000002007343 */ /* 0x014fea0003c00000 */
.L_x_127:
[----:B------:R-:W-:Y:S01]  /*74a0*/  ISETP.NE.AND P6, PT, R58, RZ, PT ;  /* 0x000000ff3a00720c */ /* 0x000fe20003fc5270 */
[----:B------:R-:W-:Y:S05]  /*74b0*/  WARPSYNC.ALL ;  /* 0x0000000000007948 */ /* 0x000fea0003800000 */
[----:B------:R-:W-:Y:S01]  /*74c0*/  R2UR UR4, R25 ;  /* 0x00000000190472ca */ /* 0x000fe200000e0000 */
[--C-:B-1--4-:R-:W-:Y:S01]  /*74d0*/  HADD2.F32 R3, -RZ, R28.reuse.H0_H0 ;  /* 0x2000001cff037230 */ /* 0x112fe20000004100 */
[----:B------:R-:W1:Y:S01]  /*74e0*/  S2R R65, SR_CgaCtaId ;  /* 0x0000000000417919 */ /* 0x000e620000008800 */
[--C-:B------:R-:W-:Y:S01]  /*74f0*/  HADD2.F32 R20, -RZ, R29.reuse.H0_H0 ;  /* 0x2000001dff147230 */ /* 0x100fe20000004100 */
[----:B------:R-:W-:Y:S01]  /*7500*/  ISETP.NE.AND P0, PT, R57, RZ, PT ;  /* 0x000000ff3900720c */ /* 0x000fe20003f05270 */
[----:B------:R-:W-:Y:S01]  /*7510*/  HADD2.F32 R21, -RZ, R29.H1_H1 ;  /* 0x3000001dff157230 */ /* 0x000fe20000004100 */
[----:B------:R-:W-:Y:S07]  /*7520*/  BSSY.RECONVERGENT B0, `(.L_x_128) ;  /* 0x0000051000007945 */ /* 0x000fee0003800200 */
[----:B------:R-:W3:Y:S02]  /*7530*/  LDTM.16dp256bit.x4 R4, tmem[UR4+0x20] ;  /* 0x00002004000479ee */ /* 0x000ee40008120000 */
[C---:B---3--:R-:W-:Y:S01]  /*7540*/  FMUL R0, R24.reuse, R4 ;  /* 0x0000000418007220 */ /* 0x048fe20000400000 */
[----:B------:R-:W-:Y:S02]  /*7550*/  HADD2.F32 R4, -RZ, R28.H1_H1 ;  /* 0x3000001cff047230 */ /* 0x000fe40000004100 */
[C---:B------:R-:W-:Y:S01]  /*7560*/  FMUL R2, R24.reuse, R5 ;  /* 0x0000000518027220 */ /* 0x040fe20000400000 */
[C---:B------:R-:W-:Y:S01]  /*7570*/  FMUL R7, R24.reuse, R7 ;  /* 0x0000000718077220 */ /* 0x040fe20000400000 */
[C---:B------:R-:W-:Y:S01]  /*7580*/  FFMA R0, R27.reuse, R3, R0 ;  /* 0x000000031b007223 */ /* 0x040fe20000000000 */
[C---:B------:R-:W-:Y:S01]  /*7590*/  FMUL R3, R24.reuse, R6 ;  /* 0x0000000618037220 */ /* 0x040fe20000400000 */
[C---:B------:R-:W-:Y:S01]  /*75a0*/  FFMA R2, R27.reuse, R4, R2 ;  /* 0x000000041b027223 */ /* 0x040fe20000000002 */
[C---:B------:R-:W-:Y:S01]  /*75b0*/  FMUL R4, R24.reuse, R8 ;  /* 0x0000000818047220 */ /* 0x040fe20000400000 */
[----:B------:R-:W-:Y:S01]  /*75c0*/  FMUL R8, R24, R12 ;  /* 0x0000000c18087220 */ /* 0x000fe20000400000 */
[C---:B------:R-:W-:Y:S01]  /*75d0*/  FFMA R3, R27.reuse, R20, R3 ;  /* 0x000000141b037223 */ /* 0x040fe20000000003 */
[----:B------:R-:W-:Y:S01]  /*75e0*/  FFMA R7, R27, R21, R7 ;  /* 0x000000151b077223 */ /* 0x000fe20000000007 */
[----:B------:R-:W-:Y:S01]  /*75f0*/  F2FP.F16.F32.PACK_AB R32, R2, R0 ;  /* 0x000000000220723e */ /* 0x000fe200000000ff */
[C---:B------:R-:W-:Y:S01]  /*7600*/  FMUL R12, R24.reuse, R16 ;  /* 0x00000010180c7220 */ /* 0x040fe20000400000 */
[--C-:B------:R-:W-:Y:S02]  /*7610*/  HADD2.F32 R16, -RZ, R30.reuse.H0_H0 ;  /* 0x2000001eff107230 */ /* 0x100fe40000004100 */
[C---:B------:R-:W-:Y:S01]  /*7620*/  FMUL R5, R24.reuse, R9 ;  /* 0x0000000918057220 */ /* 0x040fe20000400000 */
[----:B------:R-:W-:Y:S01]  /*7630*/  F2FP.F16.F32.PACK_AB R33, R7, R3 ;  /* 0x000000030721723e */ /* 0x000fe200000000ff */
[----:B------:R-:W-:Y:S02]  /*7640*/  HADD2.F32 R0, -RZ, R30.H1_H1 ;  /* 0x3000001eff007230 */ /* 0x000fe40000004100 */
[C---:B------:R-:W-:Y:S01]  /*7650*/  FMUL R6, R24.reuse, R10 ;  /* 0x0000000a18067220 */ /* 0x040fe20000400000 */
[--C-:B------:R-:W-:Y:S02]  /*7660*/  HADD2.F32 R2, -RZ, R31.reuse.H0_H0 ;  /* 0x2000001fff027230 */ /* 0x100fe40000004100 */
[C---:B------:R-:W-:Y:S01]  /*7670*/  FMUL R11, R24.reuse, R11 ;  /* 0x0000000b180b7220 */ /* 0x040fe20000400000 */
[----:B------:R-:W-:Y:S02]  /*7680*/  HADD2.F32 R3, -RZ, R31.H1_H1 ;  /* 0x3000001fff037230 */ /* 0x000fe40000004100 */
[C---:B------:R-:W-:Y:S01]  /*7690*/  FFMA R4, R27.reuse, R16, R4 ;  /* 0x000000101b047223 */ /* 0x040fe20000000004 */
[C---:B------:R-:W-:Y:S01]  /*76a0*/  FFMA R5, R27.reuse, R0, R5 ;  /* 0x000000001b057223 */ /* 0x040fe20000000005 */
[C---:B------:R-:W-:Y:S01]  /*76b0*/  FFMA R6, R27.reuse, R2, R6 ;  /* 0x000000021b067223 */ /* 0x040fe20000000006 */
[--C-:B------:R-:W-:Y:S02]  /*76c0*/  HADD2.F32 R0, -RZ, R36.reuse.H0_H0 ;  /* 0x20000024ff007230 */ /* 0x100fe40000004100 */
[----:B------:R-:W-:Y:S01]  /*76d0*/  FFMA R11, R27, R3, R11 ;  /* 0x000000031b0b7223 */ /* 0x000fe2000000000b */
[----:B------:R-:W-:Y:S01]  /*76e0*/  HADD2.F32 R2, -RZ, R36.H1_H1 ;  /* 0x30000024ff027230 */ /* 0x000fe20000004100 */
[----:B------:R-:W-:Y:S01]  /*76f0*/  F2FP.F16.F32.PACK_AB R34, R5, R4 ;  /* 0x000000040522723e */ /* 0x000fe200000000ff */
[C---:B------:R-:W-:Y:S01]  /*7700*/  FMUL R9, R24.reuse, R13 ;  /* 0x0000000d18097220 */ /* 0x040fe20000400000 */
[--C-:B------:R-:W-:Y:S01]  /*7710*/  HADD2.F32 R3, -RZ, R37.reuse.H0_H0 ;  /* 0x20000025ff037230 */ /* 0x100fe20000004100 */
[----:B------:R-:W-:Y:S01]  /*7720*/  F2FP.F16.F32.PACK_AB R35, R11, R6 ;  /* 0x000000060b23723e */ /* 0x000fe200000000ff */
[C---:B------:R-:W-:Y:S01]  /*7730*/  FMUL R10, R24.reuse, R14 ;  /* 0x0000000e180a7220 */ /* 0x040fe20000400000 */
[C---:B------:R-:W-:Y:S01]  /*7740*/  FFMA R8, R27.reuse, R0, R8 ;  /* 0x000000001b087223 */ /* 0x040fe20000000008 */
[C---:B------:R-:W-:Y:S01]  /*7750*/  FFMA R9, R27.reuse, R2, R9 ;  /* 0x000000021b097223 */ /* 0x040fe20000000009 */
[----:B------:R-:W-:Y:S01]  /*7760*/  HADD2.F32 R0, -RZ, R37.H1_H1 ;  /* 0x30000025ff007230 */ /* 0x000fe20000004100 */
[----:B------:R3:W-:Y:S01]  /*7770*/  STSM.16.M88.4 [R60+0x1400], R32 ;  /* 0x001400203c007844 */ /* 0x0007e20000000200 */
[----:B------:R-:W-:Y:S01]  /*7780*/  FFMA R10, R27, R3, R10 ;  /* 0x000000031b0a7223 */ /* 0x000fe2000000000a */
[C---:B------:R-:W-:Y:S01]  /*7790*/  FMUL R15, R24.reuse, R15 ;  /* 0x0000000f180f7220 */ /* 0x040fe20000400000 */
[----:B------:R-:W-:Y:S01]  /*77a0*/  F2FP.F16.F32.PACK_AB R8, R9, R8 ;  /* 0x000000080908723e */ /* 0x000fe200000000ff */
[--C-:B------:R-:W-:Y:S02]  /*77b0*/  HADD2.F32 R2, -RZ, R38.reuse.H0_H0 ;  /* 0x20000026ff027230 */ /* 0x100fe40000004100 */
[C---:B------:R-:W-:Y:S01]  /*77c0*/  FMUL R13, R24.reuse, R17 ;  /* 0x00000011180d7220 */ /* 0x040fe20000400000 */
[----:B------:R-:W-:Y:S02]  /*77d0*/  HADD2.F32 R3, -RZ, R38.H1_H1 ;  /* 0x30000026ff037230 */ /* 0x000fe40000004100 */
[C---:B------:R-:W-:Y:S01]  /*77e0*/  FMUL R14, R24.reuse, R18 ;  /* 0x00000012180e7220 */ /* 0x040fe20000400000 */
[--C-:B------:R-:W-:Y:S02]  /*77f0*/  HADD2.F32 R4, -RZ, R39.reuse.H0_H0 ;  /* 0x20000027ff047230 */ /* 0x100fe40000004100 */
[C---:B------:R-:W-:Y:S01]  /*7800*/  FFMA R15, R27.reuse, R0, R15 ;  /* 0x000000001b0f7223 */ /* 0x040fe2000000000f */
[----:B------:R-:W-:Y:S01]  /*7810*/  MOV R0, UR46 ;  /* 0x0000002e00007c02 */ /* 0x000fe20008000f00 */
[----:B------:R-:W-:Y:S02]  /*7820*/  HADD2.F32 R5, -RZ, R39.H1_H1 ;  /* 0x30000027ff057230 */ /* 0x000fe40000004100 */
[----:B------:R-:W-:Y:S01]  /*7830*/  FMUL R19, R24, R19 ;  /* 0x0000001318137220 */ /* 0x000fe20000400000 */
[C---:B------:R-:W-:Y:S01]  /*7840*/  FFMA R12, R27.reuse, R2, R12 ;  /* 0x000000021b0c7223 */ /* 0x040fe2000000000c */
[C---:B------:R-:W-:Y:S01]  /*7850*/  FFMA R13, R27.reuse, R3, R13 ;  /* 0x000000031b0d7223 */ /* 0x040fe2000000000d */
[C---:B------:R-:W-:Y:S01]  /*7860*/  FFMA R14, R27.reuse, R4, R14 ;  /* 0x000000041b0e7223 */ /* 0x040fe2000000000e */
[----:B------:R-:W-:Y:S01]  /*7870*/  FFMA R19, R27, R5, R19 ;  /* 0x000000051b137223 */ /* 0x000fe20000000013 */
[----:B------:R-:W-:Y:S02]  /*7880*/  F2FP.F16.F32.PACK_AB R9, R15, R10 ;  /* 0x0000000a0f09723e */ /* 0x000fe400000000ff */
[----:B------:R-:W-:Y:S02]  /*7890*/  F2FP.F16.F32.PACK_AB R10, R13, R12 ;  /* 0x0000000c0d0a723e */ /* 0x000fe400000000ff */
[----:B------:R-:W-:Y:S02]  /*78a0*/  F2FP.F16.F32.PACK_AB R11, R19, R14 ;  /* 0x0000000e130b723e */ /* 0x000fe400000000ff */
[----:B------:R-:W-:Y:S02]  /*78b0*/  @P6 LEA R0, R0, UR44, 0x3 ;  /* 0x0000002c00006c11 */ /* 0x000fe4000f8e18ff */
[----:B------:R-:W-:Y:S01]  /*78c0*/  LEA R2, R61, UR44, 0x3 ;  /* 0x0000002c3d027c11 */ /* 0x000fe2000f8e18ff */
[----:B------:R3:W-:Y:S01]  /*78d0*/  STSM.16.M88.4 [R59+0x1400], R8 ;  /* 0x001400083b007844 */ /* 0x0007e20000000200 */
[----:B------:R-:W-:Y:S02]  /*78e0*/  @P6 IADD3 R0, PT, PT, R0, 0x130, RZ ;  /* 0x0000013000006810 */ /* 0x000fe40007ffe0ff */
[----:B------:R-:W-:Y:S01]  /*78f0*/  @P6 SHF.L.U32 R3, R55, 0x1f, RZ ;  /* 0x0000001f37036819 */ /* 0x000fe200000006ff */
[----:B------:R-:W-:Y:S01]  /*7900*/  @!PT LDS RZ, [RZ] ;  /* 0x00000000fffff984 */ /* 0x000fe20000000800 */
[----:B------:R-:W-:Y:S01]  /*7910*/  @!PT LDS RZ, [RZ] ;  /* 0x00000000fffff984 */ /* 0x000fe20000000800 */
[----:B------:R-:W-:Y:S01]  /*7920*/  @!PT LDS RZ, [RZ] ;  /* 0x00000000fffff984 */ /* 0x000fe20000000800 */
[----:B------:R-:W-:Y:S01]  /*7930*/  @!PT LDS RZ, [RZ] ;  /* 0x00000000fffff984 */ /* 0x000fe20000000800 */
[----:B------:R4:W-:Y:S06]  /*7940*/  MEMBAR.ALL.CTA ;  /* 0x0000000000007992 */ /* 0x0009ec0000008000 */
[----:B----4-:R-:W4:Y:S01]  /*7950*/  FENCE.VIEW.ASYNC.S ;  /* 0x00000000000073c6 */ /* 0x010f220000000000 */
[----:B-1----:R-:W-:Y:S01]  /*7960*/  @P6 PRMT R0, R65, 0x654, R0 ;  /* 0x0000065441006816 */ /* 0x002fe20000000000 */
[----:B----4-:R-:W-:Y:S06]  /*7970*/  BAR.SYNC.DEFER_BLOCKING 0x1, 0x80 ;  /* 0x0042000000007b1d */ /* 0x010fec0000010000 */
[----:B------:R-:W-:Y:S05]  /*7980*/  @P0 BRA `(.L_x_129) ;  /* 0x0000000000280947 */ /* 0x000fea0003800000 */
[----:B------:R-:W1:Y:S01]  /*7990*/  LDCU.64 UR6, c[0x0][0x348] ;  /* 0x00006900ff0677ac */ /* 0x000e620008000a00 */
[----:B------:R-:W-:Y:S02]  /*79a0*/  UIADD3 UR9, UPT, UPT, UR49, 0x20, URZ ;  /* 0x0000002031097890 */ /* 0x000fe4000fffe0ff */
[----:B------:R-:W-:Y:S01]  /*79b0*/  UIADD3 UR8, UPT, UPT, UR44, 0x1400, URZ ;  /* 0x000014002c087890 */ /* 0x000fe2000fffe0ff */
[----:B------:R-:W-:Y:S01]  /*79c0*/  UMOV UR10, UR50 ;  /* 0x00000032000a7c82 */ /* 0x000fe20008000000 */
[----:B------:R-:W-:Y:S01]  /*79d0*/  UMOV UR11, UR36 ;  /* 0x00000024000b7c82 */ /* 0x000fe20008000000 */
[----:B-1----:R-:W-:Y:S04]  /*79e0*/  UIADD3 UR4, UP0, UPT, UR6, 0x680, URZ ;  /* 0x0000068006047890 */ /* 0x002fe8000ff1e0ff */
[----:B------:R-:W-:Y:S09]  /*79f0*/  UIADD3.X UR5, UPT, UPT, URZ, UR7, URZ, UP0, !UPT ;  /* 0x00000007ff057290 */ /* 0x000ff200087fe4ff */
[----:B------:R1:W-:Y:S01]  /*7a00*/  UTMASTG.3D [UR8], [UR4] ;  /* 0x00000008040073b5 */ /* 0x0003e20008010000 */
[----:B------:R0:W-:Y:S01]  /*7a10*/  UTMACMDFLUSH ;  /* 0x00000000000079b7 */ /* 0x0001e20000000000 */
[----:B-1----:R-:W-:Y:S04]  /*7a20*/  DEPBAR.LE SB0, 0x1 ;  /* 0x000080400000791a */ /* 0x002fe80000000000 */
.L_x_129:
[----:B------:R-:W-:Y:S05]  /*7a30*/  BSYNC.RECONVERGENT B0 ;  /* 0x0000000000007941 */ /* 0x000fea0003800200 */
.L_x_128:
[----:B------:R-:W-:Y:S01]  /*7a40*/  BAR.SYNC.DEFER_BLOCKING 0x1, 0x80 ;  /* 0x0042000000007b1d */ /* 0x000fe20000010000 */
[----:B------:R-:W-:Y:S04]  /*7a50*/  UIADD3 UR4, UPT, UPT, UR46, 0x1, URZ ;  /* 0x000000012e047890 */ /* 0x000fe8000fffe0ff */
[----:B------:R-:W-:Y:S04]  /*7a60*/  UISETP.NE.AND UP0, UPT, UR4, 0x4, UPT ;  /* 0x000000040400788c */ /* 0x000fe8000bf05270 */
[----:B------:R-:W-:Y:S01]  /*7a70*/  USEL UR45, UR4, URZ, UP0 ;  /* 0x000000ff042d7287 */ /* 0x000fe20008000000 */
[----:B------:R1:W-:Y:S01]  /*7a80*/  @P6 SYNCS.ARRIVE.TRANS64.RED.A1T0 RZ, [R0+URZ], RZ ;  /* 0x000000ff00ff69a7 */ /* 0x0003e200081004ff */
[----:B------:R-:W-:Y:S01]  /*7a90*/  BSSY B1, `(.L_x_130) ;  /* 0x0000014000017945 */ /* 0x000fe20003800000 */
[----:B------:R-:W4:Y:S02]  /*7aa0*/  @P6 SYNCS.PHASECHK.TRANS64.TRYWAIT P0, [R2+URZ+0x110], R3 ;  /* 0x00011003020065a7 */ /* 0x000f2400080011ff */
[----:B----4-:R-:W-:Y:S01]  /*7ab0*/  @P6 SEL R63, RZ, 0x1, !P0 ;  /* 0x00000001ff3f6807 */ /* 0x010fe20004000000 */
[----:B-1----:R-:W-:Y:S06]  /*7ac0*/  @!P6 BRA `(.L_x_131) ;  /* 0x000000000040e947 */ /* 0x002fec0003800000 */
[----:B------:R-:W-:Y:S01]  /*7ad0*/  ISETP.NE.AND P1, PT, R64, RZ, PT ;  /* 0x000000ff4000720c */ /* 0x000fe20003f25270 */
[----:B------:R-:W-:Y:S01]  /*7ae0*/  BSSY B0, `(.L_x_132) ;  /* 0x0000009000007945 */ /* 0x000fe20003800000 */
[----:B------:R-:W-:Y:S11]  /*7af0*/  ISETP.NE.AND P0, PT, R63, RZ, PT ;  /* 0x000000ff3f00720c */ /* 0x000ff60003f05270 */
[----:B------:R-:W-:Y:S05]  /*7b00*/  @P1 IMAD R3, R61, 0x1000, R62 ;  /* 0x000010003d031824 */ /* 0x000fea00078e023e */
[----:B------:R-:W-:Y:S05]  /*7b10*/  @P1 IADD3 R0, PT, PT, R3, UR44, RZ ;  /* 0x0000002c03001c10 */ /* 0x000fea000fffe0ff */
[----:B------:R-:W-:Y:S01]  /*7b20*/  @P1 IMAD.IADD R0, R56, 0x1, R0 ;  /* 0x0000000138001824 */ /* 0x000fe200078e0200 */
[----:B------:R-:W-:Y:S06]  /*7b30*/  @P0 BRA `(.L_x_133) ;  /* 0x00000000000c0947 */ /* 0x000fec0003800000 */
[----:B------:R-:W-:Y:S04]  /*7b40*/  SHF.L.U32 R4, R55, 0x1f, RZ ;  /* 0x0000001f37047819 */ /* 0x000fe800000006ff */
[----:B------:R-:W1:Y:S02]  /*7b50*/  SYNCS.PHASECHK.TRANS64.TRYWAIT P0, [R2+URZ+0x110], R4 ;  /* 0x00011004020075a7 */ /* 0x000e6400080011ff */
[----:B-1----:R-:W-:Y:S05]  /*7b60*/  @!P0 BRA `(.L_x_134) ;  /* 0x0000002000d08947 */ /* 0x002fea0003800000 */
.L_x_133:
[----:B------:R-:W-:Y:S05]  /*7b70*/  BSYNC B0 ;  /* 0x0000000000007941 */ /* 0x000fea0003800000 */
.L_x_132:
[----:B------:R-:W-:Y:S02]  /*7b80*/  ISETP.NE.AND P0, PT, R64, RZ, PT ;  /* 0x000000ff4000720c */ /* 0x000fe40003f05270 */
[----:B------:R-:W-:Y:S11]  /*7b90*/  IADD3 R61, PT, PT, R61, 0x1, RZ ;  /* 0x000000013d3d7810 */ /* 0x000ff60007ffe0ff */
[----:B------:R-:W-:Y:S05]  /*7ba0*/  @P0 WARPSYNC.ALL ;  /* 0x0000000000000948 */ /* 0x000fea0003800000 */
[----:B------:R4:W1:Y:S04]  /*7bb0*/  @P0 LDSM.16.M88.4 R28, [R3+UR44+0x400] ;  /* 0x0004002c031c083b */ /* 0x0008680008000200 */
[----:B------:R4:W1:Y:S02]  /*7bc0*/  @P0 LDSM.16.M88.4 R36, [R0+0x400] ;  /* 0x000400000024083b */ /* 0x0008640000000200 */
.L_x_131:
[----:B------:R-:W-:Y:S05]  /*7bd0*/  BSYNC B1 ;  /* 0x0000000000017941 */ /* 0x000fea0003800000 */
.L_x_130:
[----:B----4-:R-:W-:Y:S05]  /*7be0*/  VIADD R0, R25, 0x40 ;  /* 0x0000004019007836 */ /* 0x010fea0000000000 */
[----:B------:R-:W-:Y:S04]  /*7bf0*/  SHF.R.U32.HI R0, RZ, 0x15, R0 ;  /* 0x00000015ff007819 */ /* 0x000fe80000011600 */
[----:B------:R-:W-:Y:S11]  /*7c00*/  LOP3.LUT P0, RZ, R0, 0x3, R46, 0x48, !PT ;  /* 0x0000000300ff7812 */ /* 0x000ff6000780482e */
[----:B------:R-:W-:Y:S02]  /*7c10*/  @!UPT UIADD3 URZ, UPT, UPT, URZ, URZ, URZ ;  /* 0x000000fffffff290 */ /* 0x000fe4000fffe0ff */
[----:B------:R-:W-:Y:S05]  /*7c20*/  @!P0 BRA `(.L_x_135) ;  /* 0x0000000000408947 */ /* 0x000fea0003800000 */
[----:B------:R-:W4:Y:S01]  /*7c30*/  LDCU.64 UR8, c[0x4][0x70] ;  /* 0x01000e00ff0877ac */ /* 0x000f220008000a00 */
[----:B------:R-:W-:Y:S01]  /*7c40*/  MOV R3, 0x0 ;  /* 0x0000000000037802 */ /* 0x000fe20000000f00 */
[----:B------:R-:W-:Y:S02]  /*7c50*/  HFMA2 R12, -RZ, RZ, 0, 5.9604644775390625e-08 ;  /* 0x00000001ff0c7431 */ /* 0x000fe400000001ff */
[----:B---3--:R-:W-:Y:S02]  /*7c60*/  IMAD.MOV.U32 R8, RZ, RZ, 0x192 ;  /* 0x00000192ff087424 */ /* 0x008fe400078e00ff */
[----:B------:R-:W-:Y:S01]  /*7c70*/  IMAD.MOV.U32 R13, RZ, RZ, RZ ;  /* 0x000000ffff0d7224 */ /* 0x000fe200078e00ff */
[----:B------:R-:W3:Y:S01]  /*7c80*/  LDCU.64 UR6, c[0x4][0x78] ;  /* 0x01000f00ff0677ac */ /* 0x000ee20008000a00 */
[----:B-1----:R-:W1:Y:S01]  /*7c90*/  LDC.64 R2, c[0x4][R3] ;  /* 0x0100000003027b82 */ /* 0x002e620000000a00 */
[----:B------:R-:W5:Y:S01]  /*7ca0*/  LDCU.64 UR4, c[0x4][0x10] ;  /* 0x01000200ff0477ac */ /* 0x000f620008000a00 */
[----:B----4-:R-:W-:Y:S01]  /*7cb0*/  MOV R5, UR9 ;  /* 0x0000000900057c02 */ /* 0x010fe20008000f00 */
[----:B------:R-:W-:Y:S01]  /*7cc0*/  IMAD.U32 R4, RZ, RZ, UR8 ;  /* 0x00000008ff047e24 */ /* 0x000fe2000f8e00ff */
[----:B---3--:R-:W-:Y:S01]  /*7cd0*/  MOV R7, UR7 ;  /* 0x0000000700077c02 */ /* 0x008fe20008000f00 */
[----:B------:R-:W-:Y:S01]  /*7ce0*/  IMAD.U32 R6, RZ, RZ, UR6 ;  /* 0x00000006ff067e24 */ /* 0x000fe2000f8e00ff */
[----:B-----5:R-:W-:Y:S01]  /*7cf0*/  MOV R11, UR5 ;  /* 0x00000005000b7c02 */ /* 0x020fe20008000f00 */
[----:B------:R-:W-:Y:S02]  /*7d00*/  IMAD.U32 R10, RZ, RZ, UR4 ;  /* 0x00000004ff0a7e24 */ /* 0x000fe4000f8e00ff */
[----:B------:R-:W-:Y:S07]  /*7d10*/  LEPC R20, `(.L_x_135) ;  /* 0x000000001014794e */ /* 0x000fee0000000000 */
[----:B-12---:R-:W-:Y:S05]  /*7d20*/  CALL.ABS.NOINC R2 ;  /* 0x0000000002007343 */ /* 0x006fea0003c00000 */
.L_x_135:
[----:B------:R-:W-:Y:S01]  /*7d30*/  ISETP.NE.AND P6, PT, R58, RZ, PT ;  /* 0x000000ff3a00720c */ /* 0x000fe20003fc5270 */
[----:B------:R-:W-:Y:S05]  /*7d40*/  WARPSYNC.ALL ;  /* 0x0000000000007948 */ /* 0x000fea0003800000 */
[----:B------:R-:W-:Y:S01]  /*7d50*/  R2UR UR4, R25 ;  /* 0x00000000190472ca */ /* 0x000fe200000e0000 */
[--C-:B-1----:R-:W-:Y:S01]  /*7d60*/  HADD2.F32 R3, -RZ, R28.reuse.H0_H0 ;  /* 0x2000001cff037230 */ /* 0x102fe20000004100 */
[----:B------:R-:W-:Y:S01]  /*7d70*/  ISETP.NE.AND P0, PT, R57, RZ, PT ;  /* 0x000000ff3900720c */ /* 0x000fe20003f05270 */
[--C-:B------:R-:W-:Y:S01]  /*7d80*/  HADD2.F32 R20, -RZ, R29.reuse.H0_H0 ;  /* 0x2000001dff147230 */ /* 0x100fe20000004100 */
[----:B------:R-:W-:Y:S01]  /*7d90*/  BSSY.RECONVERGENT B0, `(.L_x_136) ;  /* 0x0000052000007945 */ /* 0x000fe20003800200 */
[----:B------:R-:W-:Y:S08]  /*7da0*/  HADD2.F32 R21, -RZ, R29.H1_H1 ;  /* 0x3000001dff157230 */ /* 0x000ff00000004100 */
[----:B---3--:R-:W1:Y:S02]  /*7db0*/  LDTM.16dp256bit.x4 R4, tmem[UR4+0x40] ;  /* 0x00004004000479ee */ /* 0x008e640008120000 */
[C---:B-1----:R-:W-:Y:S01]  /*7dc0*/  FMUL R0, R24.reuse, R4 ;  /* 0x0000000418007220 */ /* 0x042fe20000400000 */
[----:B------:R-:W-:Y:S02]  /*7dd0*/  HADD2.F32 R4, -RZ, R28.H1_H1 ;  /* 0x3000001cff047230 */ /* 0x000fe40000004100 */
[C---:B------:R-:W-:Y:S01]  /*7de0*/  FMUL R2, R24.reuse, R5 ;  /* 0x0000000518027220 */ /* 0x040fe20000400000 */
[C---:B------:R-:W-:Y:S01]  /*7df0*/  FMUL R7, R24.reuse, R7 ;  /* 0x0000000718077220 */ /* 0x040fe20000400000 */
[C---:B------:R-:W-:Y:S01]  /*7e00*/  FFMA R0, R27.reuse, R3, R0 ;  /* 0x000000031b007223 */ /* 0x040fe20000000000 */
[C---:B------:R-:W-:Y:S01]  /*7e10*/  FMUL R3, R24.reuse, R6 ;  /* 0x0000000618037220 */ /* 0x040fe20000400000 */
[C---:B------:R-:W-:Y:S01]  /*7e20*/  FFMA R2, R27.reuse, R4, R2 ;  /* 0x000000041b027223 */ /* 0x040fe20000000002 */
[C---:B------:R-:W-:Y:S01]  /*7e30*/  FMUL R4, R24.reuse, R8 ;  /* 0x0000000818047220 */ /* 0x040fe20000400000 */
[C---:B------:R-:W-:Y:S01]  /*7e40*/  FMUL R8, R24.reuse, R12 ;  /* 0x0000000c18087220 */ /* 0x040fe20000400000 */
[----:B------:R-:W-:Y:S01]  /*7e50*/  FMUL R12, R24, R16 ;  /* 0x00000010180c7220 */ /* 0x000fe20000400000 */
[C---:B------:R-:W-:Y:S01]  /*7e60*/  FFMA R3, R27.reuse, R20, R3 ;  /* 0x000000141b037223 */ /* 0x040fe20000000003 */
[----:B------:R-:W-:Y:S01]  /*7e70*/  F2FP.F16.F32.PACK_AB R32, R2, R0 ;  /* 0x000000000220723e */ /* 0x000fe200000000ff */
[--C-:B------:R-:W-:Y:S02]  /*7e80*/  HADD2.F32 R16, -RZ, R30.reuse.H0_H0 ;  /* 0x2000001eff107230 */ /* 0x100fe40000004100 */
[C---:B------:R-:W-:Y:S01]  /*7e90*/  FMUL R5, R24.reuse, R9 ;  /* 0x0000000918057220 */ /* 0x040fe20000400000 */
[----:B------:R-:W-:Y:S02]  /*7ea0*/  HADD2.F32 R0, -RZ, R30.H1_H1 ;  /* 0x3000001eff007230 */ /* 0x000fe40000004100 */
[C---:B------:R-:W-:Y:S01]  /*7eb0*/  FFMA R7, R27.reuse, R21, R7 ;  /* 0x000000151b077223 */ /* 0x040fe20000000007 */
[--C-:B------:R-:W-:Y:S02]  /*7ec0*/  HADD2.F32 R2, -RZ, R31.reuse.H0_H0 ;  /* 0x2000001fff027230 */ /* 0x100fe40000004100 */
[C---:B------:R-:W-:Y:S01]  /*7ed0*/  FMUL R6, R24.reuse, R10 ;  /* 0x0000000a18067220 */ /* 0x040fe20000400000 */
[C---:B------:R-:W-:Y:S01]  /*7ee0*/  FFMA R4, R27.reuse, R16, R4 ;  /* 0x000000101b047223 */ /* 0x040fe20000000004 */
[----:B------:R-:W-:Y:S01]  /*7ef0*/  FFMA R5, R27, R0, R5 ;  /* 0x000000001b057223 */ /* 0x000fe20000000005 */
[----:B------:R-:W-:Y:S01]  /*7f00*/  F2FP.F16.F32.PACK_AB R33, R7, R3 ;  /* 0x000000030721723e */ /* 0x000fe200000000ff */
[----:B------:R-:W-:Y:S02]  /*7f10*/  HADD2.F32 R16, -RZ, R31.H1_H1 ;  /* 0x3000001fff107230 */ /* 0x000fe40000004100 */
        /* <DEDUP_REMOVED lines=9> */
[C---:B------:R-:W-:Y:S01]  /*7fb0*/  FFMA R8, R27.reuse, R0, R8 ;  /* 0x000000001b087223 */ /* 0x040fe20000000008 */
[C---:B------:R-:W-:Y:S01]  /*7fc0*/  FFMA R9, R27.reuse, R2, R9 ;  /* 0x000000021b097223 */ /* 0x040fe20000000009 */
[----:B------:R-:W-:Y:S02]  /*7fd0*/  HADD2.F32 R0, -RZ, R37.H1_H1 ;  /* 0x30000025ff007230 */ /* 0x000fe40000004100 */
[----:B------:R-:W-:Y:S01]  /*7fe0*/  FFMA R10, R27, R3, R10 ;  /* 0x000000031b0a7223 */ /* 0x000fe2000000000a */
[----:B------:R-:W-:Y:S01]  /*7ff0*/  F2FP.F16.F32.PACK_AB R35, R11, R6 ;  /* 0x000000060b23723e */ /* 0x000fe200000000ff */
[C---:B------:R-:W-:Y:S01]  /*8000*/  FMUL R15, R24.reuse, R15 ;  /* 0x0000000f180f7220 */ /* 0x040fe20000400000 */
[--C-:B------:R-:W-:Y:S02]  /*8010*/  HADD2.F32 R2, -RZ, R38.reuse.H0_H0 ;  /* 0x20000026ff027230 */ /* 0x100fe40000004100 */
[C---:B------:R-:W-:Y:S01]  /*8020*/  FMUL R13, R24.reuse, R17 ;  /* 0x00000011180d7220 */ /* 0x040fe20000400000 */
[----:B------:R-:W-:Y:S01]  /*8030*/  HADD2.F32 R3, -RZ, R38.H1_H1 ;  /* 0x30000026ff037230 */ /* 0x000fe20000004100 */
[----:B------:R1:W-:Y:S01]  /*8040*/  STSM.16.M88.4 [R60+0x2400], R32 ;  /* 0x002400203c007844 */ /* 0x0003e20000000200 */
[----:B------:R-:W-:Y:S01]  /*8050*/  F2FP.F16.F32.PACK_AB R8, R9, R8 ;  /* 0x000000080908723e */ /* 0x000fe200000000ff */
[--C-:B------:R-:W-:Y:S02]  /*8060*/  HADD2.F32 R4, -RZ, R39.reuse.H0_H0 ;  /* 0x20000027ff047230 */ /* 0x100fe40000004100 */
[C---:B------:R-:W-:Y:S01]  /*8070*/  FMUL R14, R24.reuse, R18 ;  /* 0x00000012180e7220 */ /* 0x040fe20000400000 */
[----:B------:R-:W-:Y:S02]  /*8080*/  HADD2.F32 R5, -RZ, R39.H1_H1 ;  /* 0x30000027ff057230 */ /* 0x000fe40000004100 */
[C---:B------:R-:W-:Y:S01]  /*8090*/  FFMA R15, R27.reuse, R0, R15 ;  /* 0x000000001b0f7223 */ /* 0x040fe2000000000f */
[----:B------:R-:W-:Y:S01]  /*80a0*/  MOV R0, UR45 ;  /* 0x0000002d00007c02 */ /* 0x000fe20008000f00 */
        /* <DEDUP_REMOVED lines=18> */
[----:B---3--:R-:W3:Y:S01]  /*81d0*/  FENCE.VIEW.ASYNC.S ;  /* 0x00000000000073c6 */ /* 0x008ee20000000000 */
[----:B------:R-:W-:Y:S01]  /*81e0*/  @P6 PRMT R0, R65, 0x654, R0 ;  /* 0x0000065441006816 */ /* 0x000fe20000000000 */
[----:B---3--:R-:W-:Y:S06]  /*81f0*/  BAR.SYNC.DEFER_BLOCKING 0x1, 0x80 ;  /* 0x0042000000007b1d */ /* 0x008fec0000010000 */
[----:B------:R-:W-:Y:S05]  /*8200*/  @P0 BRA `(.L_x_137) ;  /* 0x0000000000280947 */ /* 0x000fea0003800000 */
[----:B------:R-:W3:Y:S01]  /*8210*/  LDCU.64 UR6, c[0x0][0x348] ;  /* 0x00006900ff0677ac */ /* 0x000ee20008000a00 */
[----:B------:R-:W-:Y:S02]  /*8220*/  UIADD3 UR9, UPT, UPT, UR49, 0x40, URZ ;  /* 0x0000004031097890 */ /* 0x000fe4000fffe0ff */
[----:B------:R-:W-:Y:S01]  /*8230*/  UIADD3 UR8, UPT, UPT, UR44, 0x2400, URZ ;  /* 0x000024002c087890 */ /* 0x000fe2000fffe0ff */
[----:B------:R-:W-:Y:S01]  /*8240*/  UMOV UR10, UR50 ;  /* 0x00000032000a7c82 */ /* 0x000fe20008000000 */
[----:B------:R-:W-:Y:S01]  /*8250*/  UMOV UR11, UR36 ;  /* 0x00000024000b7c82 */ /* 0x000fe20008000000 */
[----:B---3--:R-:W-:Y:S04]  /*8260*/  UIADD3 UR4, UP0, UPT, UR6, 0x680, URZ ;  /* 0x0000068006047890 */ /* 0x008fe8000ff1e0ff */
[----:B------:R-:W-:Y:S09]  /*8270*/  UIADD3.X UR5, UPT, UPT, URZ, UR7, URZ, UP0, !UPT ;  /* 0x00000007ff057290 */ /* 0x000ff200087fe4ff */
[----:B------:R3:W-:Y:S01]  /*8280*/  UTMASTG.3D [UR8], [UR4] ;  /* 0x00000008040073b5 */ /* 0x0007e20008010000 */
[----:B------:R0:W-:Y:S01]  /*8290*/  UTMACMDFLUSH ;  /* 0x00000000000079b7 */ /* 0x0001e20000000000 */
[----:B---3--:R-:W-:Y:S04]  /*82a0*/  DEPBAR.LE SB0, 0x1 ;  /* 0x000080400000791a */ /* 0x008fe80000000000 */
.L_x_137:
[----:B------:R-:W-:Y:S05]  /*82b0*/  BSYNC.RECONVERGENT B0 ;  /* 0x0000000000007941 */ /* 0x000fea0003800200 */
.L_x_136:
        /* <DEDUP_REMOVED lines=8> */
[----:B---3--:R-:W-:Y:S06]  /*8340*/  @!P6 BRA `(.L_x_139) ;  /* 0x000000000040e947 */ /* 0x008fec0003800000 */
        /* <DEDUP_REMOVED lines=8> */
[----:B------:R-:W3:Y:S02]  /*83d0*/  SYNCS.PHASECHK.TRANS64.TRYWAIT P0, [R3+URZ+0x110], R0 ;  /* 0x00011000030075a7 */ /* 0x000ee400080011ff */
[----:B---3--:R-:W-:Y:S05]  /*83e0*/  @!P0 BRA `(.L_x_142) ;  /* 0x0000001800c48947 */ /* 0x008fea0003800000 */
.L_x_141:
[----:B------:R-:W-:Y:S05]  /*83f0*/  BSYNC B0 ;  /* 0x0000000000007941 */ /* 0x000fea0003800000 */
.L_x_140:
[----:B------:R-:W-:Y:S11]  /*8400*/  ISETP.NE.AND P0, PT, R64, RZ, PT ;  /* 0x000000ff4000720c */ /* 0x000ff60003f05270 */
[----:B------:R-:W-:Y:S02]  /*8410*/  @!UPT UIADD3 URZ, UPT, UPT, URZ, URZ, URZ ;  /* 0x000000fffffff290 */ /* 0x000fe4000fffe0ff */
[----:B------:R-:W-:Y:S05]  /*8420*/  @P0 WARPSYNC.ALL ;  /* 0x0000000000000948 */ /* 0x000fea0003800000 */
[----:B------:R4:W1:Y:S04]  /*8430*/  @P0 LDSM.16.M88.4 R28, [R61+UR44+0x400] ;  /* 0x0004002c3d1c083b */ /* 0x0008680008000200 */
[----:B------:R4:W1:Y:S02]  /*8440*/  @P0 LDSM.16.M88.4 R36, [R2+0x400] ;  /* 0x000400000224083b */ /* 0x0008640000000200 */
.L_x_139:
[----:B------:R-:W-:Y:S05]  /*8450*/  BSYNC B1 ;  /* 0x0000000000017941 */ /* 0x000fea0003800000 */
.L_x_138:
[----:B---3--:R-:W-:Y:S05]  /*8460*/  VIADD R0, R25, 0x60 ;  /* 0x0000006019007836 */ /* 0x008fea0000000000 */
[----:B------:R-:W-:Y:S04]  /*8470*/  SHF.R.U32.HI R0, RZ, 0x15, R0 ;  /* 0x00000015ff007819 */ /* 0x000fe80000011600 */
[----:B------:R-:W-:Y:S11]  /*8480*/  LOP3.LUT P0, RZ, R0, 0x3, R46, 0x48, !PT ;  /* 0x0000000300ff7812 */ /* 0x000ff6000780482e */
[----:B------:R-:W-:Y:S02]  /*8490*/  @!UPT UIADD3 URZ, UPT, UPT, URZ, URZ, URZ ;  /* 0x000000fffffff290 */ /* 0x000fe4000fffe0ff */
[----:B------:R-:W-:Y:S05]  /*84a0*/  @!P0 BRA `(.L_x_143) ;  /* 0x0000000000408947 */ /* 0x000fea0003800000 */
[----:B------:R-:W3:Y:S01]  /*84b0*/  LDCU.64 UR8, c[0x4][0x70] ;  /* 0x01000e00ff0877ac */ /* 0x000ee20008000a00 */
[----:B------:R-:W-:Y:S01]  /*84c0*/  MOV R3, 0x0 ;  /* 0x0000000000037802 */ /* 0x000fe20000000f00 */
[----:B------:R-:W-:Y:S02]  /*84d0*/  HFMA2 R12, -RZ, RZ, 0, 5.9604644775390625e-08 ;  /* 0x00000001ff0c7431 */ /* 0x000fe400000001ff */
[----:B-1----:R-:W-:Y:S02]  /*84e0*/  IMAD.MOV.U32 R8, RZ, RZ, 0x192 ;  /* 0x00000192ff087424 */ /* 0x002fe400078e00ff */
[----:B------:R-:W-:Y:S01]  /*84f0*/  IMAD.MOV.U32 R13, RZ, RZ, RZ ;  /* 0x000000ffff0d7224 */ /* 0x000fe200078e00ff */
[----:B------:R-:W1:Y:S01]  /*8500*/  LDCU.64 UR6, c[0x4][0x78] ;  /* 0x01000f00ff0677ac */ /* 0x000e620008000a00 */
[----:B----4-:R-:W4:Y:S01]  /*8510*/  LDC.64 R2, c[0x4][R3] ;  /* 0x0100000003027b82 */ /* 0x010f220000000a00 */
        /* <DEDUP_REMOVED lines=9> */
.L_x_143:
[----:B------:R-:W-:Y:S01]  /*85b0*/  ISETP.NE.AND P0, PT, R57, RZ, PT ;  /* 0x000000ff3900720c */ /* 0x000fe20003f05270 */
[----:B------:R-:W-:Y:S05]  /*85c0*/  WARPSYNC.ALL ;  /* 0x0000000000007948 */ /* 0x000fea0003800000 */
[----:B------:R-:W-:Y:S01]  /*85d0*/  R2UR UR4, R25 ;  /* 0x00000000190472ca */ /* 0x000fe200000e0000 */
[----:B------:R-:W3:Y:S01]  /*85e0*/  S2UR UR5, SR_CgaCtaId ;  /* 0x00000000000579c3 */ /* 0x000ee20000008800 */
[--C-:B-1----:R-:W-:Y:S01]  /*85f0*/  HADD2.F32 R0, -RZ, R28.reuse.H0_H0 ;  /* 0x2000001cff007230 */ /* 0x102fe20000004100 */
[----:B------:R-:W-:Y:S01]  /*8600*/  BSSY.RECONVERGENT B0, `(.L_x_144) ;  /* 0x0000052000007945 */ /* 0x000fe20003800200 */
[----:B----4-:R-:W-:Y:S02]  /*8610*/  HADD2.F32 R2, -RZ, R28.H1_H1 ;  /* 0x3000001cff027230 */ /* 0x010fe40000004100 */
[--C-:B------:R-:W-:Y:S02]  /*8620*/  HADD2.F32 R3, -RZ, R29.reuse.H0_H0 ;  /* 0x2000001dff037230 */ /* 0x100fe40000004100 */
[----:B------:R-:W-:Y:S02]  /*8630*/  HADD2.F32 R20, -RZ, R29.H1_H1 ;  /* 0x3000001dff147230 */ /* 0x000fe40000004100 */
[--C-:B------:R-:W-:Y:S02]  /*8640*/  HADD2.F32 R21, -RZ, R30.reuse.H0_H0 ;  /* 0x2000001eff157230 */ /* 0x100fe40000004100 */
[----:B------:R-:W-:Y:S01]  /*8650*/  HADD2.F32 R25, -RZ, R30.H1_H1 ;  /* 0x3000001eff197230 */ /* 0x000fe20000004100 */
[----:B------:R-:W1:Y:S01]  /*8660*/  LDTM.16dp256bit.x4 R4, tmem[UR4+0x60] ;  /* 0x00006004000479ee */ /* 0x000e620008120000 */
[----:B------:R-:W-:Y:S01]  /*8670*/  R2UR UR4, R26 ;  /* 0x000000001a0472ca */ /* 0x000fe200000e0000 */
[----:B------:R-:W-:Y:S01]  /*8680*/  NOP ;  /* 0x0000000000007918 */ /* 0x000fe20000000000 */
[--C-:B------:R-:W-:Y:S02]  /*8690*/  HADD2.F32 R26, -RZ, R31.reuse.H0_H0 ;  /* 0x2000001fff1a7230 */ /* 0x100fe40000004100 */
[----:B------:R-:W-:Y:S02]  /*86a0*/  HADD2.F32 R28, -RZ, R31.H1_H1 ;  /* 0x3000001fff1c7230 */ /* 0x000fe40000004100 */
[--C-:B------:R-:W-:Y:S02]  /*86b0*/  HADD2.F32 R29, -RZ, R36.reuse.H0_H0 ;  /* 0x20000024ff1d7230 */ /* 0x100fe40000004100 */
[----:B------:R-:W-:Y:S02]  /*86c0*/  HADD2.F32 R30, -RZ, R36.H1_H1 ;  /* 0x30000024ff1e7230 */ /* 0x000fe40000004100 */
[--C-:B------:R-:W-:Y:S02]  /*86d0*/  HADD2.F32 R31, -RZ, R37.reuse.H0_H0 ;  /* 0x20000025ff1f7230 */ /* 0x100fe40000004100 */
[----:B------:R-:W-:Y:S01]  /*86e0*/  HADD2.F32 R32, -RZ, R37.H1_H1 ;  /* 0x30000025ff207230 */ /* 0x000fe20000004100 */
[----:B------:R-:W-:Y:S01]  /*86f0*/  UIADD3 UR4, UPT, UPT, UR4, 0x1a0, URZ ;  /* 0x000001a004047890 */ /* 0x000fe2000fffe0ff */
[--C-:B------:R-:W-:Y:S02]  /*8700*/  HADD2.F32 R33, -RZ, R38.reuse.H0_H0 ;  /* 0x20000026ff217230 */ /* 0x100fe40000004100 */
[----:B------:R-:W-:Y:S02]  /*8710*/  HADD2.F32 R34, -RZ, R38.H1_H1 ;  /* 0x30000026ff227230 */ /* 0x000fe40000004100 */
[--C-:B------:R-:W-:Y:S02]  /*8720*/  HADD2.F32 R35, -RZ, R39.reuse.H0_H0 ;  /* 0x20000027ff237230 */ /* 0x100fe40000004100 */
[----:B------:R-:W-:Y:S02]  /*8730*/  HADD2.F32 R36, -RZ, R39.H1_H1 ;  /* 0x30000027ff247230 */ /* 0x000fe40000004100 */
[C---:B-1----:R-:W-:Y:S01]  /*8740*/  FMUL R4, R24.reuse, R4 ;  /* 0x0000000418047220 */ /* 0x042fe20000400000 */
[----:B---3--:R-:W-:Y:S01]  /*8750*/  UPRMT UR4, UR5, 0x654, UR4 ;  /* 0x0000065405047896 */ /* 0x008fe20008000004 */
[C---:B------:R-:W-:Y:S01]  /*8760*/  FMUL R5, R24.reuse, R5 ;  /* 0x0000000518057220 */ /* 0x040fe20000400000 */
[C---:B------:R-:W-:Y:S01]  /*8770*/  FMUL R6, R24.reuse, R6 ;  /* 0x0000000618067220 */ /* 0x040fe20000400000 */
[C---:B------:R-:W-:Y:S01]  /*8780*/  FFMA R4, R27.reuse, R0, R4 ;  /* 0x000000001b047223 */ /* 0x040fe20000000004 */
[C---:B------:R-:W-:Y:S01]  /*8790*/  FMUL R7, R24.reuse, R7 ;  /* 0x0000000718077220 */ /* 0x040fe20000400000 */
[C---:B------:R-:W-:Y:S01]  /*87a0*/  FFMA R5, R27.reuse, R2, R5 ;  /* 0x000000021b057223 */ /* 0x040fe20000000005 */
[C---:B------:R-:W-:Y:S01]  /*87b0*/  FFMA R6, R27.reuse, R3, R6 ;  /* 0x000000031b067223 */ /* 0x040fe20000000006 */
[C---:B------:R-:W-:Y:S01]  /*87c0*/  FMUL R8, R24.reuse, R8 ;  /* 0x0000000818087220 */ /* 0x040fe20000400000 */
[----:B------:R-:W-:Y:S01]  /*87d0*/  FFMA R7, R27, R20, R7 ;  /* 0x000000141b077223 */ /* 0x000fe20000000007 */
[----:B------:R-:W-:Y:S01]  /*87e0*/  SYNCS.ARRIVE.TRANS64.RED.A1T0 RZ, [UR4], RZ ;  /* 0x000000ffffff79a7 */ /* 0x000fe20008100404 */
[----:B------:R-:W-:Y:S01]  /*87f0*/  F2FP.F16.F32.PACK_AB R4, R5, R4 ;  /* 0x000000040504723e */ /* 0x000fe200000000ff */
[----:B------:R-:W-:Y:S01]  /*8800*/  FFMA R8, R27, R21, R8 ;  /* 0x000000151b087223 */ /* 0x000fe20000000008 */
[C---:B------:R-:W-:Y:S01]  /*8810*/  FMUL R9, R24.reuse, R9 ;  /* 0x0000000918097220 */ /* 0x040fe20000400000 */
[----:B------:R-:W-:Y:S01]  /*8820*/  F2FP.F16.F32.PACK_AB R5, R7, R6 ;  /* 0x000000060705723e */ /* 0x000fe200000000ff */
[C---:B------:R-:W-:Y:S01]  /*8830*/  FMUL R0, R24.reuse, R10 ;  /* 0x0000000a18007220 */ /* 0x040fe20000400000 */
[C---:B------:R-:W-:Y:S01]  /*8840*/  FMUL R2, R24.reuse, R11 ;  /* 0x0000000b18027220 */ /* 0x040fe20000400000 */
[C---:B------:R-:W-:Y:S01]  /*8850*/  FMUL R3, R24.reuse, R12 ;  /* 0x0000000c18037220 */ /* 0x040fe20000400000 */
[C---:B------:R-:W-:Y:S01]  /*8860*/  FFMA R9, R27.reuse, R25, R9 ;  /* 0x000000191b097223 */ /* 0x040fe20000000009 */
[C---:B------:R-:W-:Y:S01]  /*8870*/  FMUL R10, R24.reuse, R13 ;  /* 0x0000000d180a7220 */ /* 0x040fe20000400000 */
[C---:B------:R-:W-:Y:S01]  /*8880*/  FFMA R0, R27.reuse, R26, R0 ;  /* 0x0000001a1b007223 */ /* 0x040fe20000000000 */
[C---:B------:R-:W-:Y:S01]  /*8890*/  FMUL R11, R24.reuse, R14 ;  /* 0x0000000e180b7220 */ /* 0x040fe20000400000 */
[C---:B------:R-:W-:Y:S01]  /*88a0*/  FFMA R2, R27.reuse, R28, R2 ;  /* 0x0000001c1b027223 */ /* 0x040fe20000000002 */
[C---:B------:R-:W-:Y:S01]  /*88b0*/  FMUL R15, R24.reuse, R15 ;  /* 0x0000000f180f7220 */ /* 0x040fe20000400000 */
[C---:B------:R-:W-:Y:S01]  /*88c0*/  FMUL R12, R24.reuse, R16 ;  /* 0x00000010180c7220 */ /* 0x040fe20000400000 */
[C---:B------:R-:W-:Y:S01]  /*88d0*/  FFMA R3, R27.reuse, R29, R3 ;  /* 0x0000001d1b037223 */ /* 0x040fe20000000003 */
[C---:B------:R-:W-:Y:S01]  /*88e0*/  FMUL R13, R24.reuse, R17 ;  /* 0x00000011180d7220 */ /* 0x040fe20000400000 */
[C---:B------:R-:W-:Y:S01]  /*88f0*/  FFMA R10, R27.reuse, R30, R10 ;  /* 0x0000001e1b0a7223 */ /* 0x040fe2000000000a */
[C---:B------:R-:W-:Y:S01]  /*8900*/  FMUL R14, R24.reuse, R18 ;  /* 0x00000012180e7220 */ /* 0x040fe20000400000 */
[C---:B------:R-:W-:Y:S01]  /*8910*/  FFMA R11, R27.reuse, R31, R11 ;  /* 0x0000001f1b0b7223 */ /* 0x040fe2000000000b */
        /* <DEDUP_REMOVED lines=32> */
.L_x_145:
[----:B------:R-:W-:Y:S05]  /*8b20*/  BSYNC.RECONVERGENT B0 ;  /* 0x0000000000007941 */ /* 0x000fea0003800200 */
.L_x_144:
[----:B------:R-:W-:Y:S01]  /*8b30*/  BAR.SYNC.DEFER_BLOCKING 0x1, 0x80 ;  /* 0x0042000000007b1d */ /* 0x000fe20000010000 */
[----:B------:R-:W-:Y:S01]  /*8b40*/  UISETP.NE.AND UP0, UPT, UR47, -0x4, UPT ;  /* 0xfffffffc2f00788c */ /* 0x000fe2000bf05270 */
[----:B------:R-:W-:Y:S08]  /*8b50*/  IADD3 R22, PT, PT, R22, 0x1, RZ ;  /* 0x0000000116167810 */ /* 0x000ff00007ffe0ff */
[----:B------:R-:W-:Y:S05]  /*8b60*/  BRA.U !UP0, `(.L_x_146) ;  /* 0x0000000108247547 */ /* 0x000fea000b800000 */
[----:B------:R-:W-:Y:S01]  /*8b70*/  ISETP.NE.AND P0, PT, R58, RZ, PT ;  /* 0x000000ff3a00720c */ /* 0x000fe20003f05270 */
[----:B------:R-:W-:Y:S01]  /*8b80*/  IMAD.U32 R0, RZ, RZ, UR46 ;  /* 0x0000002eff007e24 */ /* 0x000fe2000f8e00ff */
[----:B------:R-:W-:Y:S04]  /*8b90*/  UIADD3 UR4, UPT, UPT, UR46, 0x1, URZ ;  /* 0x000000012e047890 */ /* 0x000fe8000fffe0ff */
[----:B------:R-:W-:Y:S04]  /*8ba0*/  UISETP.NE.AND UP0, UPT, UR4, 0x4, UPT ;  /* 0x000000040400788c */ /* 0x000fe8000bf05270 */
[----:B------:R-:W-:Y:S03]  /*8bb0*/  USEL UR46, UR4, URZ, UP0 ;  /* 0x000000ff042e7287 */ /* 0x000fe60008000000 */
[----:B------:R-:W-:Y:S05]  /*8bc0*/  @P0 LEA R0, R0, UR44, 0x3 ;  /* 0x0000002c00000c11 */ /* 0x000fea000f8e18ff */
[----:B------:R-:W-:Y:S05]  /*8bd0*/  @P0 VIADD R0, R0, 0x130 ;  /* 0x0000013000000836 */ /* 0x000fea0000000000 */
[----:B------:R-:W-:Y:S04]  /*8be0*/  @P0 PRMT R0, R65, 0x654, R0 ;  /* 0x0000065441000816 */ /* 0x000fe80000000000 */
[----:B------:R3:W-:Y:S03]  /*8bf0*/  @P0 SYNCS.ARRIVE.TRANS64.RED.A1T0 RZ, [R0+URZ], RZ ;  /* 0x000000ff00ff09a7 */ /* 0x0007e600081004ff */
.L_x_146:
[----:B------:R-:W-:Y:S01]  /*8c00*/  R2UR UR5, R47 ;  /* 0x000000002f0572ca */ /* 0x000fe200000e0000 */
[----:B------:R-:W-:Y:S01]  /*8c10*/  UISETP.NE.AND UP0, UPT, UR61, URZ, UPT ;  /* 0x000000ff3d00728c */ /* 0x000fe2000bf05270 */
[----:B------:R-:W-:Y:S01]  /*8c20*/  R2UR UR4, R48 ;  /* 0x00000000300472ca */ /* 0x000fe200000e0000 */
[----:B------:R-:W-:Y:S01]  /*8c30*/  UIADD3 UR47, UPT, UPT, UR47, 0x4, URZ ;  /* 0x000000042f2f7890 */ /* 0x000fe2000fffe0ff */
[----:B------:R-:W-:Y:S01]  /*8c40*/  ISETP.NE.AND P0, PT, R52, 0x2, PT ;  /* 0x000000023400780c */ /* 0x000fe20003f05270 */
[----:B------:R-:W-:Y:S01]  /*8c50*/  UMOV UR36, UR60 ;  /* 0x0000003c00247c82 */ /* 0x000fe20008000000 */
[----:B------:R-:W-:Y:S02]  /*8c60*/  ISETP.NE.AND P1, PT, R22, 0x4, PT ;  /* 0x000000041600780c */ /* 0x000fe40003f25270 */
[----:B------:R-:W-:Y:S02]  /*8c70*/  SEL R2, RZ, 0x1, P0 ;  /* 0x00000001ff027807 */ /* 0x000fe40000000000 */
[----:B---3--:R-:W-:Y:S02]  /*8c80*/  SEL R0, RZ, 0x1, P1 ;  /* 0x00000001ff007807 */ /* 0x008fe40000800000 */
[----:B------:R-:W-:Y:S01]  /*8c90*/  LOP3.LUT R53, R53, R2, RZ, 0x3c, !PT ;  /* 0x0000000235357212 */ /* 0x000fe200078e3cff */
[----:B------:R-:W-:Y:S01]  /*8ca0*/  UIADD3 UR31, UPT, UPT, UR37, UR5, URZ ;  /* 0x00000005251f7290 */ /* 0x000fe2000fffe0ff */
[----:B------:R-:W-:Y:S01]  /*8cb0*/  LOP3.LUT R54, R54, R0, RZ, 0x3c, !PT ;  /* 0x0000000036367212 */ /* 0x000fe200078e3cff */
[----:B------:R-:W-:Y:S01]  /*8cc0*/  UIADD3 UR30, UPT, UPT, UR38, UR4, URZ ;  /* 0x00000004261e7290 */ /* 0x000fe2000fffe0ff */
[----:B------:R-:W-:Y:S02]  /*8cd0*/  SEL R52, R52, RZ, P0 ;  /* 0x000000ff34347207 */ /* 0x000fe40000000000 */
[----:B------:R-:W-:Y:S01]  /*8ce0*/  SEL R22, R22, RZ, P1 ;  /* 0x000000ff16167207 */ /* 0x000fe20000800000 */
[----:B------:R-:W-:Y:S08]  /*8cf0*/  BRA.U UP0, `(.L_x_147) ;  /* 0xffffffcd00b07547 */ /* 0x000ff0000b83ffff */
[----:B------:R-:W-:-:S13]  /*8d00*/  R2UR UR4, R49 ;  /* 0x00000000310472ca */ /* 0x000fda00000e0000 */
[----:B------:R-:W-:-:S09]  /*8d10*/  UISETP.NE.AND UP0, UPT, UR4, URZ, UPT ;  /* 0x000000ff0400728c */ /* 0x000fd2000bf05270 */
[----:B------:R-:W-:Y:S05]  /*8d20*/  BRA.U !UP0, `(.L_x_148) ;  /* 0x0000000108487547 */ /* 0x000fea000b800000 */
[----:B------:R-:W3:Y:S02]  /*8d30*/  LDCU.64 UR4, c[0x0][0x890] ;  /* 0x00011200ff0477ac */ /* 0x000ee40008000a00 */
[----:B---3--:R-:W-:-:S04]  /*8d40*/  UISETP.NE.U32.AND UP0, UPT, UR4, URZ, UPT ;  /* 0x000000ff0400728c */ /* 0x008fc8000bf05070 */
[----:B------:R-:W-:-:S09]  /*8d50*/  UISETP.NE.AND.EX UP0, UPT, UR5, URZ, UPT, UP0 ;  /* 0x000000ff0500728c */ /* 0x000fd2000bf05300 */
[----:B------:R-:W-:Y:S05]  /*8d60*/  BRA.U UP0, `(.L_x_149) ;  /* 0x00000001000c7547 */ /* 0x000fea000b800000 */
[----:B------:R-:W-:-:S13]  /*8d70*/  FSETP.NEU.AND P0, PT, R27, RZ, PT ;  /* 0x000000ff1b00720b */ /* 0x000fda0003f0d000 */
[----:B------:R-:W-:Y:S05]  /*8d80*/  @!P0 EXIT ;  /* 0x000000000000894d */ /* 0x000fea0003800000 */
[----:B------:R-:W-:Y:S05]  /*8d90*/  BRA `(.L_x_148) ;  /* 0x00000000002c7947 */ /* 0x000fea0003800000 */
.L_x_149:
[----:B------:R-:W-:Y:S01]  /*8da0*/  ISETP.NE.AND P0, PT, R51, RZ, PT ;  /* 0x000000ff3300720c */ /* 0x000fe20003f05270 */
[----:B------:R-:W-:-:S12]  /*8db0*/  BSSY.RECONVERGENT B0, `(.L_x_148) ;  /* 0x0000009000007945 */ /* 0x000fd80003800200 */
[----:B------:R-:W-:Y:S05]  /*8dc0*/  @P0 BRA `(.L_x_150) ;  /* 0x0000000000140947 */ /* 0x000fea0003800000 */
[----:B------:R-:W3:Y:S02]  /*8dd0*/  LDCU.64 UR4, c[0x0][0x888] ;  /* 0x00011100ff0477ac */ /* 0x000ee40008000a00 */
[----:B---3--:R-:W-:-:S04]  /*8de0*/  ISETP.NE.U32.AND P0, PT, RZ, UR4, PT ;  /* 0x00000004ff007c0c */ /* 0x008fc8000bf05070 */
[----:B------:R-:W-:-:S13]  /*8df0*/  ISETP.NE.AND.EX P0, PT, RZ, UR5, PT, P0 ;  /* 0x00000005ff007c0c */ /* 0x000fda000bf05300 */
[----:B------:R-:W-:Y:S05]  /*8e00*/  @!P0 EXIT ;  /* 0x000000000000894d */ /* 0x000fea0003800000 */
[----:B------:R-:W-:Y:S05]  /*8e10*/  BRA `(.L_x_151) ;  /* 0x0000000000087947 */ /* 0x000fea0003800000 */
.L_x_150:
[----:B------:R-:W-:-:S13]  /*8e20*/  FSETP.NEU.AND P0, PT, R27, RZ, PT ;  /* 0x000000ff1b00720b */ /* 0x000fda0003f0d000 */
[----:B------:R-:W-:Y:S05]  /*8e30*/  @!P0 EXIT ;  /* 0x000000000000894d */ /* 0x000fea0003800000 */
.L_x_151:
[----:B------:R-:W-:Y:S05]  /*8e40*/  BSYNC.RECONVERGENT B0 ;  /* 0x0000000000007941 */ /* 0x000fea0003800200 */
.L_x_148:
[----:B------:R-:W3:Y:S01]  /*8e50*/  S2UR UR5, SR_CgaCtaId ;  /* 0x00000000000579c3 */ /* 0x000ee20000008800 */
[----:B------:R-:W-:Y:S01]  /*8e60*/  ULEA UR4, UR46, UR44, 0x3 ;  /* 0x0000002c2e047291 */ /* 0x000fe2000f8e18ff */
[----:B------:R-:W-:-:S04]  /*8e70*/  DEPBAR.LE SB0, 0x0 ;  /* 0x000080000000791a */ /* 0x000fc80000000000 */
[----:B------:R-:W-:-:S04]  /*8e80*/  UIADD3 UR4, UPT, UPT, UR4, 0x130, URZ ;  /* 0x0000013004047890 */ /* 0x000fc8000fffe0ff */
[----:B---3--:R-:W-:-:S09]  /*8e90*/  UPRMT UR4, UR5, 0x654, UR4 ;  /* 0x0000065405047896 */ /* 0x008fd20008000004 */
[----:B------:R-:W-:Y:S01]  /*8ea0*/  SYNCS.ARRIVE.TRANS64.RED.A1T0 RZ, [UR4], RZ ;  /* 0x000000ffffff79a7 */ /* 0x000fe20008100404 */
[----:B------:R-:W-:Y:S05]  /*8eb0*/  EXIT ;  /* 0x000000000000794d */ /* 0x000fea0003800000 */
.L_x_25:
[----:B-1----:R1:W3:Y:S02]  /*8ec0*/  SYNCS.PHASECHK.TRANS64.TRYWAIT P0, [R0+URZ+0x1d0], R2 ;  /* 0x0001d002000075a7 */ /* 0x0022e400080011ff */
[----:B---3--:R-:W-:Y:S05]  /*8ed0*/  @!P0 NANOSLEEP.SYNCS 0x989680 ;  /* 0x009896800000895d */ /* 0x008fea0003900000 */
[----:B------:R-:W3:Y:S02]  /*8ee0*/  @!P0 SYNCS.PHASECHK.TRANS64 P0, [R0+URZ+0x1d0], R2 ;  /* 0x0001d002000085a7 */ /* 0x000ee400080010ff */
[----:B---3--:R-:W-:Y:S05]  /*8ef0*/  @!P0 BRA `(.L_x_25) ;  /* 0xfffffffc00f08947 */ /* 0x008fea000383ffff */
[----:B------:R-:W-:Y:S05]  /*8f00*/  BRA `(.L_x_152) ;  /* 0xffffff8800fc7947 */ /* 0x000fea000383ffff */
.L_x_28:
[----:B-1----:R-:W-:-:S07]  /*8f10*/  MOV R0, UR33 ;  /* 0x0000002100007c02 */ /* 0x002fce0008000f00 */
.L_x_153:
[----:B-1----:R1:W3:Y:S02]  /*8f20*/  SYNCS.PHASECHK.TRANS64.TRYWAIT P0, [R0+URZ+0x88], R3 ;  /* 0x00008803000075a7 */ /* 0x0022e400080011ff */
[----:B---3--:R-:W-:Y:S05]  /*8f30*/  @!P0 NANOSLEEP.SYNCS 0x989680 ;  /* 0x009896800000895d */ /* 0x008fea0003900000 */
[----:B------:R-:W3:Y:S02]  /*8f40*/  @!P0 SYNCS.PHASECHK.TRANS64 P0, [R0+URZ+0x88], R3 ;  /* 0x00008803000085a7 */ /* 0x000ee400080010ff */
[----:B---3--:R-:W-:Y:S05]  /*8f50*/  @!P0 BRA `(.L_x_153) ;  /* 0xfffffffc00f08947 */ /* 0x008fea000383ffff */
[----:B------:R-:W-:Y:S05]  /*8f60*/  BRA `(.L_x_27) ;  /* 0xffffff8c003c7947 */ /* 0x000fea000383ffff */
.L_x_35:
[----:B-1----:R-:W-:-:S07]  /*8f70*/  MOV R0, UR9 ;  /* 0x0000000900007c02 */ /* 0x002fce0008000f00 */
.L_x_154:
[----:B-1----:R1:W3:Y:S02]  /*8f80*/  SYNCS.PHASECHK.TRANS64.TRYWAIT P0, [R0+URZ+0x88], R3 ;  /* 0x00008803000075a7 */ /* 0x0022e400080011ff */
[----:B---3--:R-:W-:Y:S05]  /*8f90*/  @!P0 NANOSLEEP.SYNCS 0x989680 ;  /* 0x009896800000895d */ /* 0x008fea0003900000 */
[----:B------:R-:W3:Y:S02]  /*8fa0*/  @!P0 SYNCS.PHASECHK.TRANS64 P0, [R0+URZ+0x88], R3 ;  /* 0x00008803000085a7 */ /* 0x000ee400080010ff */
[----:B---3--:R-:W-:Y:S05]  /*8fb0*/  @!P0 BRA `(.L_x_154) ;  /* 0xfffffffc00f08947 */ /* 0x008fea000383ffff */
[----:B------:R-:W-:Y:S05]  /*8fc0*/  BRA `(.L_x_34) ;  /* 0xffffff8c00f47947 */ /* 0x000fea000383ffff */
.L_x_40:
[----:B-1----:R1:W3:Y:S02]  /*8fd0*/  SYNCS.PHASECHK.TRANS64.TRYWAIT P0, [R3+URZ+0x160], R0 ;  /* 0x00016000030075a7 */ /* 0x0022e400080011ff */
[----:B---3--:R-:W-:Y:S05]  /*8fe0*/  @!P0 NANOSLEEP.SYNCS 0x989680 ;  /* 0x009896800000895d */ /* 0x008fea0003900000 */
[----:B------:R-:W3:Y:S02]  /*8ff0*/  @!P0 SYNCS.PHASECHK.TRANS64 P0, [R3+URZ+0x160], R0 ;  /* 0x00016000030085a7 */ /* 0x000ee400080010ff */
[----:B---3--:R-:W-:Y:S05]  /*9000*/  @!P0 BRA `(.L_x_40) ;  /* 0xfffffffc00f08947 */ /* 0x008fea000383ffff */
[----:B------:R-:W-:Y:S05]  /*9010*/  BRA `(.L_x_155) ;  /* 0xffffff9000947947 */ /* 0x000fea000383ffff */
.L_x_44:
[----:B------:R-:W-:-:S07]  /*9020*/  MOV R0, UR4 ;  /* 0x0000000400007c02 */ /* 0x000fce0008000f00 */
.L_x_156:
[----:B-1----:R1:W3:Y:S02]  /*9030*/  SYNCS.PHASECHK.TRANS64.TRYWAIT P0, [R0+URZ], R2 ;  /* 0x00000002000075a7 */ /* 0x0022e400080011ff */
[----:B---3--:R-:W-:Y:S05]  /*9040*/  @!P0 NANOSLEEP.SYNCS 0x989680 ;  /* 0x009896800000895d */ /* 0x008fea0003900000 */
[----:B------:R-:W3:Y:S02]  /*9050*/  @!P0 SYNCS.PHASECHK.TRANS64 P0, [R0+URZ], R2 ;  /* 0x00000002000085a7 */ /* 0x000ee400080010ff */
[----:B---3--:R-:W-:Y:S05]  /*9060*/  @!P0 BRA `(.L_x_156) ;  /* 0xfffffffc00f08947 */ /* 0x008fea000383ffff */
[----:B------:R-:W-:Y:S05]  /*9070*/  BRA `(.L_x_157) ;  /* 0xffffff9800407947 */ /* 0x000fea000383ffff */
.L_x_45:
[----:B------:R-:W-:-:S07]  /*9080*/  MOV R0, UR5 ;  /* 0x0000000500007c02 */ /* 0x000fce0008000f00 */
.L_x_158:
[----:B-1----:R1:W3:Y:S02]  /*9090*/  SYNCS.PHASECHK.TRANS64.TRYWAIT P0, [R0+URZ], R3 ;  /* 0x00000003000075a7 */ /* 0x0022e400080011ff */
[----:B---3--:R-:W-:Y:S05]  /*90a0*/  @!P0 NANOSLEEP.SYNCS 0x989680 ;  /* 0x009896800000895d */ /* 0x008fea0003900000 */
[----:B------:R-:W3:Y:S02]  /*90b0*/  @!P0 SYNCS.PHASECHK.TRANS64 P0, [R0+URZ], R3 ;  /* 0x00000003000085a7 */ /* 0x000ee400080010ff */
[----:B---3--:R-:W-:Y:S05]  /*90c0*/  @!P0 BRA `(.L_x_158) ;  /* 0xfffffffc00f08947 */ /* 0x008fea000383ffff */
[----:B------:R-:W-:Y:S05]  /*90d0*/  BRA `(.L_x_159) ;  /* 0xffffff98004c7947 */ /* 0x000fea000383ffff */
.L_x_46:
[----:B------:R-:W-:-:S07]  /*90e0*/  MOV R0, UR5 ;  /* 0x0000000500007c02 */ /* 0x000fce0008000f00 */
.L_x_160:
[----:B-1----:R1:W3:Y:S02]  /*90f0*/  SYNCS.PHASECHK.TRANS64.TRYWAIT P0, [R0+URZ], R3 ;  /* 0x00000003000075a7 */ /* 0x0022e400080011ff */
[----:B---3--:R-:W-:Y:S05]  /*9100*/  @!P0 NANOSLEEP.SYNCS 0x989680 ;  /* 0x009896800000895d */ /* 0x008fea0003900000 */
[----:B------:R-:W3:Y:S02]  /*9110*/  @!P0 SYNCS.PHASECHK.TRANS64 P0, [R0+URZ], R3 ;  /* 0x00000003000085a7 */ /* 0x000ee400080010ff */
[----:B---3--:R-:W-:Y:S05]  /*9120*/  @!P0 BRA `(.L_x_160) ;  /* 0xfffffffc00f08947 */ /* 0x008fea000383ffff */
[----:B------:R-:W-:Y:S05]  /*9130*/  BRA `(.L_x_161) ;  /* 0xffffff9800587947 */ /* 0x000fea000383ffff */
.L_x_47:
[----:B------:R-:W-:-:S07]  /*9140*/  MOV R0, UR5 ;  /* 0x0000000500007c02 */ /* 0x000fce0008000f00 */
.L_x_162:
[----:B-1----:R1:W3:Y:S02]  /*9150*/  SYNCS.PHASECHK.TRANS64.TRYWAIT P0, [R0+URZ], R3 ;  /* 0x00000003000075a7 */ /* 0x0022e400080011ff */
[----:B---3--:R-:W-:Y:S05]  /*9160*/  @!P0 NANOSLEEP.SYNCS 0x989680 ;  /* 0x009896800000895d */ /* 0x008fea0003900000 */
[----:B------:R-:W3:Y:S02]  /*9170*/  @!P0 SYNCS.PHASECHK.TRANS64 P0, [R0+URZ], R3 ;  /* 0x00000003000085a7 */ /* 0x000ee400080010ff */
[----:B---3--:R-:W-:Y:S05]  /*9180*/  @!P0 BRA `(.L_x_162) ;  /* 0xfffffffc00f08947 */ /* 0x008fea000383ffff */
[----:B------:R-:W-:Y:S05]  /*9190*/  BRA `(.L_x_163) ;  /* 0xffffff9800647947 */ /* 0x000fea000383ffff */
.L_x_48:
[----:B------:R-:W-:-:S07]  /*91a0*/  MOV R0, UR5 ;  /* 0x0000000500007c02 */ /* 0x000fce0008000f00 */
.L_x_164:
[----:B-1----:R1:W3:Y:S02]  /*91b0*/  SYNCS.PHASECHK.TRANS64.TRYWAIT P0, [R0+URZ], R3 ;  /* 0x00000003000075a7 */ /* 0x0022e400080011ff */
[----:B---3--:R-:W-:Y:S05]  /*91c0*/  @!P0 NANOSLEEP.SYNCS 0x989680 ;  /* 0x009896800000895d */ /* 0x008fea0003900000 */
[----:B------:R-:W3:Y:S02]  /*91d0*/  @!P0 SYNCS.PHASECHK.TRANS64 P0, [R0+URZ], R3 ;  /* 0x00000003000085a7 */ /* 0x000ee400080010ff */
[----:B---3--:R-:W-:Y:S05]  /*91e0*/  @!P0 BRA `(.L_x_164) ;  /* 0xfffffffc00f08947 */ /* 0x008fea000383ffff */
[----:B------:R-:W-:Y:S05]  /*91f0*/  BRA `(.L_x_165) ;  /* 0xffffff9800707947 */ /* 0x000fea000383ffff */
.L_x_49:
[----:B------:R-:W-:-:S07]  /*9200*/  MOV R0, UR5 ;  /* 0x0000000500007c02 */ /* 0x000fce0008000f00 */
.L_x_166:
[----:B-1----:R1:W3:Y:S02]  /*9210*/  SYNCS.PHASECHK.TRANS64.TRYWAIT P0, [R0+URZ], R3 ;  /* 0x00000003000075a7 */ /* 0x0022e400080011ff */
[----:B---3--:R-:W-:Y:S05]  /*9220*/  @!P0 NANOSLEEP.SYNCS 0x989680 ;  /* 0x009896800000895d */ /* 0x008fea0003900000 */
[----:B------:R-:W3:Y:S02]  /*9230*/  @!P0 SYNCS.PHASECHK.TRANS64 P0, [R0+URZ], R3 ;  /* 0x00000003000085a7 */ /* 0x000ee400080010ff */
[----:B---3--:R-:W-:Y:S05]  /*9240*/  @!P0 BRA `(.L_x_166) ;  /* 0xfffffffc00f08947 */ /* 0x008fea000383ffff */
[----:B------:R-:W-:Y:S05]  /*9250*/  BRA `(.L_x_167) ;  /* 0xffffff98007c7947 */ /* 0x000fea000383ffff */
.L_x_50:
[----:B------:R-:W-:-:S07]  /*9260*/  MOV R0, UR5 ;  /* 0x0000000500007c02 */ /* 0x000fce0008000f00 */
.L_x_168:
[----:B-1----:R1:W3:Y:S02]  /*9270*/  SYNCS.PHASECHK.TRANS64.TRYWAIT P0, [R0+URZ], R3 ;  /* 0x00000003000075a7 */ /* 0x0022e400080011ff */
[----:B---3--:R-:W-:Y:S05]  /*9280*/  @!P0 NANOSLEEP.SYNCS 0x989680 ;  /* 0x009896800000895d */ /* 0x008fea0003900000 */
[----:B------:R-:W3:Y:S02]  /*9290*/  @!P0 SYNCS.PHASECHK.TRANS64 P0, [R0+URZ], R3 ;  /* 0x00000003000085a7 */ /* 0x000ee400080010ff */
[----:B---3--:R-:W-:Y:S05]  /*92a0*/  @!P0 BRA `(.L_x_168) ;  /* 0xfffffffc00f08947 */ /* 0x008fea000383ffff */
[----:B------:R-:W-:Y:S05]  /*92b0*/  BRA `(.L_x_169) ;  /* 0xffffff9800887947 */ /* 0x000fea000383ffff */
.L_x_51:
[----:B------:R-:W-:-:S07]  /*92c0*/  MOV R0, UR5 ;  /* 0x0000000500007c02 */ /* 0x000fce0008000f00 */
.L_x_170:
[----:B-1----:R1:W3:Y:S02]  /*92d0*/  SYNCS.PHASECHK.TRANS64.TRYWAIT P0, [R0+URZ], R3 ;  /* 0x00000003000075a7 */ /* 0x0022e400080011ff */
[----:B---3--:R-:W-:Y:S05]  /*92e0*/  @!P0 NANOSLEEP.SYNCS 0x989680 ;  /* 0x009896800000895d */ /* 0x008fea0003900000 */
[----:B------:R-:W3:Y:S02]  /*92f0*/  @!P0 SYNCS.PHASECHK.TRANS64 P0, [R0+URZ], R3 ;  /* 0x00000003000085a7 */ /* 0x000ee400080010ff */
[----:B---3--:R-:W-:Y:S05]  /*9300*/  @!P0 BRA `(.L_x_170) ;  /* 0xfffffffc00f08947 */ /* 0x008fea000383ffff */
[----:B------:R-:W-:Y:S05]  /*9310*/  BRA `(.L_x_171) ;  /* 0xffffff9800947947 */ /* 0x000fea000383ffff */
.L_x_52:
[----:B------:R-:W-:-:S07]  /*9320*/  MOV R0, UR5 ;  /* 0x0000000500007c02 */ /* 0x000fce0008000f00 */
.L_x_172:
[----:B-1----:R1:W3:Y:S02]  /*9330*/  SYNCS.PHASECHK.TRANS64.TRYWAIT P0, [R0+URZ], R3 ;  /* 0x00000003000075a7 */ /* 0x0022e400080011ff */
[----:B---3--:R-:W-:Y:S05]  /*9340*/  @!P0 NANOSLEEP.SYNCS 0x989680 ;  /* 0x009896800000895d */ /* 0x008fea0003900000 */
[----:B------:R-:W3:Y:S02]  /*9350*/  @!P0 SYNCS.PHASECHK.TRANS64 P0, [R0+URZ], R3 ;  /* 0x00000003000085a7 */ /* 0x000ee400080010ff */
[----:B---3--:R-:W-:Y:S05]  /*9360*/  @!P0 BRA `(.L_x_172) ;  /* 0xfffffffc00f08947 */ /* 0x008fea000383ffff */
[----:B------:R-:W-:Y:S05]  /*9370*/  BRA `(.L_x_173) ;  /* 0xffffff9800a07947 */ /* 0x000fea000383ffff */
.L_x_53:
[----:B------:R-:W-:-:S07]  /*9380*/  MOV R0, UR5 ;  /* 0x0000000500007c02 */ /* 0x000fce0008000f00 */
.L_x_174:
[----:B-1----:R1:W3:Y:S02]  /*9390*/  SYNCS.PHASECHK.TRANS64.TRYWAIT P0, [R0+URZ], R3 ;  /* 0x00000003000075a7 */ /* 0x0022e400080011ff */
[----:B---3--:R-:W-:Y:S05]  /*93a0*/  @!P0 NANOSLEEP.SYNCS 0x989680 ;  /* 0x009896800000895d */ /* 0x008fea0003900000 */
[----:B------:R-:W3:Y:S02]  /*93b0*/  @!P0 SYNCS.PHASECHK.TRANS64 P0, [R0+URZ], R3 ;  /* 0x00000003000085a7 */ /* 0x000ee400080010ff */
[----:B---3--:R-:W-:Y:S05]  /*93c0*/  @!P0 BRA `(.L_x_174) ;  /* 0xfffffffc00f08947 */ /* 0x008fea000383ffff */
[----:B------:R-:W-:Y:S05]  /*93d0*/  BRA `(.L_x_175) ;  /* 0xffffff9800ac7947 */ /* 0x000fea000383ffff */
.L_x_54:
[----:B------:R-:W-:-:S07]  /*93e0*/  MOV R0, UR5 ;  /* 0x0000000500007c02 */ /* 0x000fce0008000f00 */
.L_x_176:
[----:B-1----:R1:W3:Y:S02]  /*93f0*/  SYNCS.PHASECHK.TRANS64.TRYWAIT P0, [R0+URZ], R3 ;  /* 0x00000003000075a7 */ /* 0x0022e400080011ff */
[----:B---3--:R-:W-:Y:S05]  /*9400*/  @!P0 NANOSLEEP.SYNCS 0x989680 ;  /* 0x009896800000895d */ /* 0x008fea0003900000 */
[----:B------:R-:W3:Y:S02]  /*9410*/  @!P0 SYNCS.PHASECHK.TRANS64 P0, [R0+URZ], R3 ;  /* 0x00000003000085a7 */ /* 0x000ee400080010ff */
[----:B---3--:R-:W-:Y:S05]  /*9420*/  @!P0 BRA `(.L_x_176) ;  /* 0xfffffffc00f08947 */ /* 0x008fea000383ffff */
[----:B------:R-:W-:Y:S05]  /*9430*/  BRA `(.L_x_177) ;  /* 0xffffff9800b87947 */ /* 0x000fea000383ffff */
.L_x_55:
[----:B------:R-:W-:-:S07]  /*9440*/  MOV R0, UR5 ;  /* 0x0000000500007c02 */ /* 0x000fce0008000f00 */
.L_x_178:
[----:B-1----:R1:W3:Y:S02]  /*9450*/  SYNCS.PHASECHK.TRANS64.TRYWAIT P0, [R0+URZ], R3 ;  /* 0x00000003000075a7 */ /* 0x0022e400080011ff */
[----:B---3--:R-:W-:Y:S05]  /*9460*/  @!P0 NANOSLEEP.SYNCS 0x989680 ;  /* 0x009896800000895d */ /* 0x008fea0003900000 */
[----:B------:R-:W3:Y:S02]  /*9470*/  @!P0 SYNCS.PHASECHK.TRANS64 P0, [R0+URZ], R3 ;  /* 0x00000003000085a7 */ /* 0x000ee400080010ff */
[----:B---3--:R-:W-:Y:S05]  /*9480*/  @!P0 BRA `(.L_x_178) ;  /* 0xfffffffc00f08947 */ /* 0x008fea000383ffff */
[----:B------:R-:W-:Y:S05]  /*9490*/  BRA `(.L_x_179) ;  /* 0xffffff9800c47947 */ /* 0x000fea000383ffff */
.L_x_56:
[----:B------:R-:W-:-:S07]  /*94a0*/  MOV R0, UR5 ;  /* 0x0000000500007c02 */ /* 0x000fce0008000f00 */
.L_x_180:
[----:B-1----:R1:W3:Y:S02]  /*94b0*/  SYNCS.PHASECHK.TRANS64.TRYWAIT P0, [R0+URZ], R3 ;  /* 0x00000003000075a7 */ /* 0x0022e400080011ff */
[----:B---3--:R-:W-:Y:S05]  /*94c0*/  @!P0 NANOSLEEP.SYNCS 0x989680 ;  /* 0x009896800000895d */ /* 0x008fea0003900000 */
[----:B------:R-:W3:Y:S02]  /*94d0*/  @!P0 SYNCS.PHASECHK.TRANS64 P0, [R0+URZ], R3 ;  /* 0x00000003000085a7 */ /* 0x000ee400080010ff */
[----:B---3--:R-:W-:Y:S05]  /*94e0*/  @!P0 BRA `(.L_x_180) ;  /* 0xfffffffc00f08947 */ /* 0x008fea000383ffff */
[----:B------:R-:W-:Y:S05]  /*94f0*/  BRA `(.L_x_181) ;  /* 0xffffff9800d07947 */ /* 0x000fea000383ffff */
.L_x_57:
[----:B------:R-:W-:-:S07]  /*9500*/  MOV R0, UR5 ;  /* 0x0000000500007c02 */ /* 0x000fce0008000f00 */
.L_x_182:
[----:B-1----:R1:W3:Y:S02]  /*9510*/  SYNCS.PHASECHK.TRANS64.TRYWAIT P0, [R0+URZ], R3 ;  /* 0x00000003000075a7 */ /* 0x0022e400080011ff */
[----:B---3--:R-:W-:Y:S05]  /*9520*/  @!P0 NANOSLEEP.SYNCS 0x989680 ;  /* 0x009896800000895d */ /* 0x008fea0003900000 */
[----:B------:R-:W3:Y:S02]  /*9530*/  @!P0 SYNCS.PHASECHK.TRANS64 P0, [R0+URZ], R3 ;  /* 0x00000003000085a7 */ /* 0x000ee400080010ff */
[----:B---3--:R-:W-:Y:S05]  /*9540*/  @!P0 BRA `(.L_x_182) ;  /* 0xfffffffc00f08947 */ /* 0x008fea000383ffff */
[----:B------:R-:W-:Y:S05]  /*9550*/  BRA `(.L_x_183) ;  /* 0xffffff9800dc7947 */ /* 0x000fea000383ffff */
.L_x_58:
[----:B------:R-:W-:-:S07]  /*9560*/  MOV R0, UR5 ;  /* 0x0000000500007c02 */ /* 0x000fce0008000f00 */
.L_x_184:
[----:B-1----:R1:W3:Y:S02]  /*9570*/  SYNCS.PHASECHK.TRANS64.TRYWAIT P0, [R0+URZ], R3 ;  /* 0x00000003000075a7 */ /* 0x0022e400080011ff */
[----:B---3--:R-:W-:Y:S05]  /*9580*/  @!P0 NANOSLEEP.SYNCS 0x989680 ;  /* 0x009896800000895d */ /* 0x008fea0003900000 */
[----:B------:R-:W3:Y:S02]  /*9590*/  @!P0 SYNCS.PHASECHK.TRANS64 P0, [R0+URZ], R3 ;  /* 0x00000003000085a7 */ /* 0x000ee400080010ff */
[----:B---3--:R-:W-:Y:S05]  /*95a0*/  @!P0 BRA `(.L_x_184) ;  /* 0xfffffffc00f08947 */ /* 0x008fea000383ffff */
[----:B------:R-:W-:Y:S05]  /*95b0*/  BRA `(.L_x_185) ;  /* 0xffffff9800e87947 */ /* 0x000fea000383ffff */
.L_x_59:
[----:B------:R-:W-:-:S07]  /*95c0*/  MOV R0, UR5 ;  /* 0x0000000500007c02 */ /* 0x000fce0008000f00 */
.L_x_186:
[----:B-1----:R1:W3:Y:S02]  /*95d0*/  SYNCS.PHASECHK.TRANS64.TRYWAIT P0, [R0+URZ], R3 ;  /* 0x00000003000075a7 */ /* 0x0022e400080011ff */
[----:B---3--:R-:W-:Y:S05]  /*95e0*/  @!P0 NANOSLEEP.SYNCS 0x989680 ;  /* 0x009896800000895d */ /* 0x008fea0003900000 */
[----:B------:R-:W3:Y:S02]  /*95f0*/  @!P0 SYNCS.PHASECHK.TRANS64 P0, [R0+URZ], R3 ;  /* 0x00000003000085a7 */ /* 0x000ee400080010ff */
[----:B---3--:R-:W-:Y:S05]  /*9600*/  @!P0 BRA `(.L_x_186) ;  /* 0xfffffffc00f08947 */ /* 0x008fea000383ffff */
[----:B------:R-:W-:Y:S05]  /*9610*/  BRA `(.L_x_187) ;  /* 0xffffff9800f47947 */ /* 0x000fea000383ffff */
.L_x_62:
[----:B--2---:R2:W3:Y:S02]  /*9620*/  SYNCS.PHASECHK.TRANS64.TRYWAIT P0, [R2+URZ+0x1c0], R4 ;  /* 0x0001c004020075a7 */ /* 0x0044e400080011ff */
[----:B---3--:R-:W-:Y:S05]  /*9630*/  @!P0 NANOSLEEP.SYNCS 0x989680 ;  /* 0x009896800000895d */ /* 0x008fea0003900000 */
[----:B------:R-:W3:Y:S02]  /*9640*/  @!P0 SYNCS.PHASECHK.TRANS64 P0, [R2+URZ+0x1c0], R4 ;  /* 0x0001c004020085a7 */ /* 0x000ee400080010ff */
[----:B---3--:R-:W-:Y:S05]  /*9650*/  @!P0 BRA `(.L_x_62) ;  /* 0xfffffffc00f08947 */ /* 0x008fea000383ffff */
[----:B------:R-:W-:Y:S05]  /*9660*/  BRA `(.L_x_188) ;  /* 0xffffff9c00587947 */ /* 0x000fea000383ffff */
.L_x_63:
[----:B------:R-:W-:-:S07]  /*9670*/  MOV R2, UR4 ;  /* 0x0000000400027c02 */ /* 0x000fce0008000f00 */
.L_x_189:
[----:B--2---:R2:W3:Y:S02]  /*9680*/  SYNCS.PHASECHK.TRANS64.TRYWAIT P0, [R2+URZ+0x170], R5 ;  /* 0x00017005020075a7 */ /* 0x0044e400080011ff */
[----:B---3--:R-:W-:Y:S05]  /*9690*/  @!P0 NANOSLEEP.SYNCS 0x989680 ;  /* 0x009896800000895d */ /* 0x008fea0003900000 */
[----:B------:R-:W3:Y:S02]  /*96a0*/  @!P0 SYNCS.PHASECHK.TRANS64 P0, [R2+URZ+0x170], R5 ;  /* 0x00017005020085a7 */ /* 0x000ee400080010ff */
[----:B---3--:R-:W-:Y:S05]  /*96b0*/  @!P0 BRA `(.L_x_189) ;  /* 0xfffffffc00f08947 */ /* 0x008fea000383ffff */
[----:B------:R-:W-:Y:S05]  /*96c0*/  BRA `(.L_x_190) ;  /* 0xffffff9c00687947 */ /* 0x000fea000383ffff */
.L_x_64:
[----:B--2---:R2:W3:Y:S02]  /*96d0*/  SYNCS.PHASECHK.TRANS64.TRYWAIT P1, [R2+URZ+0x160], R4 ;  /* 0x00016004020075a7 */ /* 0x0044e400080211ff */
[----:B---3--:R-:W-:Y:S05]  /*96e0*/  @!P1 NANOSLEEP.SYNCS 0x989680 ;  /* 0x009896800000995d */ /* 0x008fea0003900000 */
[----:B------:R-:W3:Y:S02]  /*96f0*/  @!P1 SYNCS.PHASECHK.TRANS64 P1, [R2+URZ+0x160], R4 ;  /* 0x00016004020095a7 */ /* 0x000ee400080210ff */
[----:B---3--:R-:W-:Y:S05]  /*9700*/  @!P1 BRA `(.L_x_64) ;  /* 0xfffffffc00f09947 */ /* 0x008fea000383ffff */
[----:B------:R-:W-:Y:S05]  /*9710*/  BRA `(.L_x_191) ;  /* 0xffffff9c00987947 */ /* 0x000fea000383ffff */
.L_x_67:
[----:B------:R-:W-:-:S07]  /*9720*/  MOV R0, UR4 ;  /* 0x0000000400007c02 */ /* 0x000fce0008000f00 */
.L_x_192:
[----:B--2---:R2:W3:Y:S02]  /*9730*/  SYNCS.PHASECHK.TRANS64.TRYWAIT P0, [R0+URZ+0x170], R2 ;  /* 0x00017002000075a7 */ /* 0x0044e400080011ff */
[----:B---3--:R-:W-:Y:S05]  /*9740*/  @!P0 NANOSLEEP.SYNCS 0x989680 ;  /* 0x009896800000895d */ /* 0x008fea0003900000 */
[----:B------:R-:W3:Y:S02]  /*9750*/  @!P0 SYNCS.PHASECHK.TRANS64 P0, [R0+URZ+0x170], R2 ;  /* 0x00017002000085a7 */ /* 0x000ee400080010ff */
[----:B---3--:R-:W-:Y:S05]  /*9760*/  @!P0 BRA `(.L_x_192) ;  /* 0xfffffffc00f08947 */ /* 0x008fea000383ffff */
[----:B------:R-:W-:Y:S05]  /*9770*/  BRA `(.L_x_66) ;  /* 0xffffff9c00ec7947 */ /* 0x000fea000383ffff */
.L_x_74:
[----:B-1----:R1:W2:Y:S02]  /*9780*/  SYNCS.PHASECHK.TRANS64.TRYWAIT P1, [R0+URZ+0x160], R2 ;  /* 0x00016002000075a7 */ /* 0x0022a400080211ff */
[----:B--2---:R-:W-:Y:S05]  /*9790*/  @!P1 NANOSLEEP.SYNCS 0x989680 ;  /* 0x009896800000995d */ /* 0x004fea0003900000 */
[----:B------:R-:W2:Y:S02]  /*97a0*/  @!P1 SYNCS.PHASECHK.TRANS64 P1, [R0+URZ+0x160], R2 ;  /* 0x00016002000095a7 */ /* 0x000ea400080210ff */
[----:B--2---:R-:W-:Y:S05]  /*97b0*/  @!P1 BRA `(.L_x_74) ;  /* 0xfffffffc00f09947 */ /* 0x004fea000383ffff */
[----:B------:R-:W-:Y:S05]  /*97c0*/  BRA `(.L_x_193) ;  /* 0xffffffa400547947 */ /* 0x000fea000383ffff */
.L_x_75:
[----:B------:R-:W-:-:S07]  /*97d0*/  MOV R2, UR23 ;  /* 0x0000001700027c02 */ /* 0x000fce0008000f00 */
.L_x_194:
[----:B-1----:R1:W2:Y:S02]  /*97e0*/  SYNCS.PHASECHK.TRANS64.TRYWAIT P0, [R2+URZ+0x1a0], R0 ;  /* 0x0001a000020075a7 */ /* 0x0022a400080011ff */
[----:B--2---:R-:W-:Y:S05]  /*97f0*/  @!P0 NANOSLEEP.SYNCS 0x989680 ;  /* 0x009896800000895d */ /* 0x004fea0003900000 */
[----:B------:R-:W2:Y:S02]  /*9800*/  @!P0 SYNCS.PHASECHK.TRANS64 P0, [R2+URZ+0x1a0], R0 ;  /* 0x0001a000020085a7 */ /* 0x000ea400080010ff */
[----:B--2---:R-:W-:Y:S05]  /*9810*/  @!P0 BRA `(.L_x_194) ;  /* 0xfffffffc00f08947 */ /* 0x004fea000383ffff */
[----:B------:R-:W-:Y:S05]  /*9820*/  BRA `(.L_x_195) ;  /* 0xffffffa400a47947 */ /* 0x000fea000383ffff */
.L_x_78:
[----:B------:R-:W-:Y:S07]  /*9830*/  MOV R0, UR5 ;  /* 0x0000000500007c02 */ /* 0x000fee0008000f00 */
.L_x_196:
[----:B-1----:R1:W2:Y:S02]  /*9840*/  SYNCS.PHASECHK.TRANS64.TRYWAIT P0, [R0+URZ], R2 ;  /* 0x00000002000075a7 */ /* 0x0022a400080011ff */
[----:B--2---:R-:W-:Y:S05]  /*9850*/  @!P0 NANOSLEEP.SYNCS 0x989680 ;  /* 0x009896800000895d */ /* 0x004fea0003900000 */
[----:B------:R-:W2:Y:S02]  /*9860*/  @!P0 SYNCS.PHASECHK.TRANS64 P0, [R0+URZ], R2 ;  /* 0x00000002000085a7 */ /* 0x000ea400080010ff */
[----:B--2---:R-:W-:Y:S05]  /*9870*/  @!P0 BRA `(.L_x_196) ;  /* 0xfffffffc00f08947 */ /* 0x004fea000383ffff */
[----:B------:R-:W-:Y:S05]  /*9880*/  BRA `(.L_x_77) ;  /* 0xffffffa400c07947 */ /* 0x000fea000383ffff */
.L_x_81:
[----:B------:R-:W-:-:S07]  /*9890*/  MOV R0, UR4 ;  /* 0x0000000400007c02 */ /* 0x000fce0008000f00 */
.L_x_197:
[----:B--2---:R2:W4:Y:S02]  /*98a0*/  SYNCS.PHASECHK.TRANS64.TRYWAIT P0, [R0+URZ], R2 ;  /* 0x00000002000075a7 */ /* 0x00452400080011ff */
[----:B----4-:R-:W-:Y:S05]  /*98b0*/  @!P0 NANOSLEEP.SYNCS 0x989680 ;  /* 0x009896800000895d */ /* 0x010fea0003900000 */
[----:B------:R-:W4:Y:S02]  /*98c0*/  @!P0 SYNCS.PHASECHK.TRANS64 P0, [R0+URZ], R2 ;  /* 0x00000002000085a7 */ /* 0x000f2400080010ff */
[----:B----4-:R-:W-:Y:S05]  /*98d0*/  @!P0 BRA `(.L_x_197) ;  /* 0xfffffffc00f08947 */ /* 0x010fea000383ffff */
[----:B------:R-:W-:Y:S05]  /*98e0*/  BRA `(.L_x_198) ;  /* 0xffffffa800747947 */ /* 0x000fea000383ffff */
.L_x_82:
[----:B------:R-:W-:-:S07]  /*98f0*/  MOV R0, UR5 ;  /* 0x0000000500007c02 */ /* 0x000fce0008000f00 */
.L_x_199:
[----:B-1----:R1:W2:Y:S02]  /*9900*/  SYNCS.PHASECHK.TRANS64.TRYWAIT P0, [R0+URZ], R3 ;  /* 0x00000003000075a7 */ /* 0x0022a400080011ff */
[----:B--2---:R-:W-:Y:S05]  /*9910*/  @!P0 NANOSLEEP.SYNCS 0x989680 ;  /* 0x009896800000895d */ /* 0x004fea0003900000 */
[----:B------:R-:W2:Y:S02]  /*9920*/  @!P0 SYNCS.PHASECHK.TRANS64 P0, [R0+URZ], R3 ;  /* 0x00000003000085a7 */ /* 0x000ea400080010ff */
[----:B--2---:R-:W-:Y:S05]  /*9930*/  @!P0 BRA `(.L_x_199) ;  /* 0xfffffffc00f08947 */ /* 0x004fea000383ffff */
[----:B------:R-:W-:Y:S05]  /*9940*/  BRA `(.L_x_200) ;  /* 0xffffffa800807947 */ /* 0x000fea000383ffff */
.L_x_83:
[----:B------:R-:W-:-:S07]  /*9950*/  MOV R0, UR5 ;  /* 0x0000000500007c02 */ /* 0x000fce0008000f00 */
.L_x_201:
[----:B-1----:R1:W2:Y:S02]  /*9960*/  SYNCS.PHASECHK.TRANS64.TRYWAIT P0, [R0+URZ], R3 ;  /* 0x00000003000075a7 */ /* 0x0022a400080011ff */
[----:B--2---:R-:W-:Y:S05]  /*9970*/  @!P0 NANOSLEEP.SYNCS 0x989680 ;  /* 0x009896800000895d */ /* 0x004fea0003900000 */
[----:B------:R-:W2:Y:S02]  /*9980*/  @!P0 SYNCS.PHASECHK.TRANS64 P0, [R0+URZ], R3 ;  /* 0x00000003000085a7 */ /* 0x000ea400080010ff */
[----:B--2---:R-:W-:Y:S05]  /*9990*/  @!P0 BRA `(.L_x_201) ;  /* 0xfffffffc00f08947 */ /* 0x004fea000383ffff */
[----:B------:R-:W-:Y:S05]  /*99a0*/  BRA `(.L_x_202) ;  /* 0xffffffa8008c7947 */ /* 0x000fea000383ffff */
.L_x_84:
[----:B-1----:R-:W-:-:S07]  /*99b0*/  MOV R0, UR4 ;  /* 0x0000000400007c02 */ /* 0x002fce0008000f00 */
.L_x_203:
[----:B-1----:R1:W2:Y:S02]  /*99c0*/  SYNCS.PHASECHK.TRANS64.TRYWAIT P0, [R0+URZ], R2 ;  /* 0x00000002000075a7 */ /* 0x0022a400080011ff */
[----:B--2---:R-:W-:Y:S05]  /*99d0*/  @!P0 NANOSLEEP.SYNCS 0x989680 ;  /* 0x009896800000895d */ /* 0x004fea0003900000 */
[----:B------:R-:W2:Y:S02]  /*99e0*/  @!P0 SYNCS.PHASECHK.TRANS64 P0, [R0+URZ], R2 ;  /* 0x00000002000085a7 */ /* 0x000ea400080010ff */
[----:B--2---:R-:W-:Y:S05]  /*99f0*/  @!P0 BRA `(.L_x_203) ;  /* 0xfffffffc00f08947 */ /* 0x004fea000383ffff */
[----:B------:R-:W-:Y:S05]  /*9a00*/  BRA `(.L_x_204) ;  /* 0xffffffa800987947 */ /* 0x000fea000383ffff */
.L_x_89:
[----:B-1----:R1:W2:Y:S02]  /*9a10*/  SYNCS.PHASECHK.TRANS64.TRYWAIT P0, [R8+URZ+0x160], R0 ;  /* 0x00016000080075a7 */ /* 0x0022a400080011ff */
[----:B--2---:R-:W-:Y:S05]  /*9a20*/  @!P0 NANOSLEEP.SYNCS 0x989680 ;  /* 0x009896800000895d */ /* 0x004fea0003900000 */
[----:B------:R-:W2:Y:S02]  /*9a30*/  @!P0 SYNCS.PHASECHK.TRANS64 P0, [R8+URZ+0x160], R0 ;  /* 0x00016000080085a7 */ /* 0x000ea400080010ff */
[----:B--2---:R-:W-:Y:S05]  /*9a40*/  @!P0 BRA `(.L_x_89) ;  /* 0xfffffffc00f08947 */ /* 0x004fea000383ffff */
[----:B------:R-:W-:Y:S05]  /*9a50*/  BRA `(.L_x_205) ;  /* 0xffffffac00dc7947 */ /* 0x000fea000383ffff */
.L_x_92:
[----:B-1----:R-:W-:Y:S07]  /*9a60*/  MOV R0, UR21 ;  /* 0x0000001500007c02 */ /* 0x002fee0008000f00 */
.L_x_206:
[----:B-1----:R1:W2:Y:S02]  /*9a70*/  SYNCS.PHASECHK.TRANS64.TRYWAIT P1, [R0+URZ+0x158], R2 ;  /* 0x00015802000075a7 */ /* 0x0022a400080211ff */
[----:B--2---:R-:W-:Y:S05]  /*9a80*/  @!P1 NANOSLEEP.SYNCS 0x989680 ;  /* 0x009896800000995d */ /* 0x004fea0003900000 */
[----:B------:R-:W2:Y:S02]  /*9a90*/  @!P1 SYNCS.PHASECHK.TRANS64 P1, [R0+URZ+0x158], R2 ;  /* 0x00015802000095a7 */ /* 0x000ea400080210ff */
[----:B--2---:R-:W-:Y:S05]  /*9aa0*/  @!P1 BRA `(.L_x_206) ;  /* 0xfffffffc00f09947 */ /* 0x004fea000383ffff */
[----:B------:R-:W-:Y:S05]  /*9ab0*/  BRA `(.L_x_91) ;  /* 0xffffffb400587947 */ /* 0x000fea000383ffff */
.L_x_95:
[----:B-1----:R-:W-:Y:S07]  /*9ac0*/  MOV R0, UR21 ;  /* 0x0000001500007c02 */ /* 0x002fee0008000f00 */
.L_x_207:
[----:B-1----:R1:W2:Y:S02]  /*9ad0*/  SYNCS.PHASECHK.TRANS64.TRYWAIT P0, [R0+URZ+0x130], R4 ;  /* 0x00013004000075a7 */ /* 0x0022a400080011ff */
[----:B--2---:R-:W-:Y:S05]  /*9ae0*/  @!P0 NANOSLEEP.SYNCS 0x989680 ;  /* 0x009896800000895d */ /* 0x004fea0003900000 */
[----:B------:R-:W2:Y:S02]  /*9af0*/  @!P0 SYNCS.PHASECHK.TRANS64 P0, [R0+URZ+0x130], R4 ;  /* 0x00013004000085a7 */ /* 0x000ea400080010ff */
[----:B--2---:R-:W-:Y:S05]  /*9b00*/  @!P0 BRA `(.L_x_207) ;  /* 0xfffffffc00f08947 */ /* 0x004fea000383ffff */
[----:B------:R-:W-:Y:S05]  /*9b10*/  BRA `(.L_x_208) ;  /* 0xffffffb400b07947 */ /* 0x000fea000383ffff */
.L_x_96:
[----:B------:R-:W-:Y:S07]  /*9b20*/  MOV R0, UR21 ;  /* 0x0000001500007c02 */ /* 0x000fee0008000f00 */
.L_x_209:
[----:B-1----:R1:W2:Y:S02]  /*9b30*/  SYNCS.PHASECHK.TRANS64.TRYWAIT P0, [R0+URZ+0x138], R4 ;  /* 0x00013804000075a7 */ /* 0x0022a400080011ff */
[----:B--2---:R-:W-:Y:S05]  /*9b40*/  @!P0 NANOSLEEP.SYNCS 0x989680 ;  /* 0x009896800000895d */ /* 0x004fea0003900000 */
[----:B------:R-:W2:Y:S02]  /*9b50*/  @!P0 SYNCS.PHASECHK.TRANS64 P0, [R0+URZ+0x138], R4 ;  /* 0x00013804000085a7 */ /* 0x000ea400080010ff */
[----:B--2---:R-:W-:Y:S05]  /*9b60*/  @!P0 BRA `(.L_x_209) ;  /* 0xfffffffc00f08947 */ /* 0x004fea000383ffff */
[----:B------:R-:W-:Y:S05]  /*9b70*/  BRA `(.L_x_210) ;  /* 0xffffffb400e87947 */ /* 0x000fea000383ffff */
.L_x_97:
[----:B------:R-:W-:Y:S07]  /*9b80*/  MOV R0, UR21 ;  /* 0x0000001500007c02 */ /* 0x000fee0008000f00 */
.L_x_211:
[----:B-1----:R1:W2:Y:S02]  /*9b90*/  SYNCS.PHASECHK.TRANS64.TRYWAIT P0, [R0+URZ+0x140], R4 ;  /* 0x00014004000075a7 */ /* 0x0022a400080011ff */
[----:B--2---:R-:W-:Y:S05]  /*9ba0*/  @!P0 NANOSLEEP.SYNCS 0x989680 ;  /* 0x009896800000895d */ /* 0x004fea0003900000 */
[----:B------:R-:W2:Y:S02]  /*9bb0*/  @!P0 SYNCS.PHASECHK.TRANS64 P0, [R0+URZ+0x140], R4 ;  /* 0x00014004000085a7 */ /* 0x000ea400080010ff */
[----:B--2---:R-:W-:Y:S05]  /*9bc0*/  @!P0 BRA `(.L_x_211) ;  /* 0xfffffffc00f08947 */ /* 0x004fea000383ffff */
[----:B------:R-:W-:Y:S05]  /*9bd0*/  BRA `(.L_x_212) ;  /* 0xffffffb8002c7947 */ /* 0x000fea000383ffff */
.L_x_98:
[----:B------:R-:W-:Y:S07]  /*9be0*/  MOV R0, UR21 ;  /* 0x0000001500007c02 */ /* 0x000fee0008000f00 */
.L_x_213:
[----:B-1----:R1:W2:Y:S02]  /*9bf0*/  SYNCS.PHASECHK.TRANS64.TRYWAIT P0, [R0+URZ+0x148], R4 ;  /* 0x00014804000075a7 */ /* 0x0022a400080011ff */
[----:B--2---:R-:W-:Y:S05]  /*9c00*/  @!P0 NANOSLEEP.SYNCS 0x989680 ;  /* 0x009896800000895d */ /* 0x004fea0003900000 */
[----:B------:R-:W2:Y:S02]  /*9c10*/  @!P0 SYNCS.PHASECHK.TRANS64 P0, [R0+URZ+0x148], R4 ;  /* 0x00014804000085a7 */ /* 0x000ea400080010ff */
[----:B--2---:R-:W-:Y:S05]  /*9c20*/  @!P0 BRA `(.L_x_213) ;  /* 0xfffffffc00f08947 */ /* 0x004fea000383ffff */
[----:B------:R-:W-:Y:S05]  /*9c30*/  BRA `(.L_x_214) ;  /* 0xffffffb800747947 */ /* 0x000fea000383ffff */
.L_x_100:
[----:B------:R-:W-:-:S07]  /*9c40*/  MOV R0, UR21 ;  /* 0x0000001500007c02 */ /* 0x000fce0008000f00 */
.L_x_215:
[----:B--2---:R2:W4:Y:S02]  /*9c50*/  SYNCS.PHASECHK.TRANS64.TRYWAIT P0, [R0+URZ+0x130], R2 ;  /* 0x00013002000075a7 */ /* 0x00452400080011ff */
[----:B----4-:R-:W-:Y:S05]  /*9c60*/  @!P0 NANOSLEEP.SYNCS 0x989680 ;  /* 0x009896800000895d */ /* 0x010fea0003900000 */
[----:B------:R-:W4:Y:S02]  /*9c70*/  @!P0 SYNCS.PHASECHK.TRANS64 P0, [R0+URZ+0x130], R2 ;  /* 0x00013002000085a7 */ /* 0x000f2400080010ff */
[----:B----4-:R-:W-:Y:S05]  /*9c80*/  @!P0 BRA `(.L_x_215) ;  /* 0xfffffffc00f08947 */ /* 0x010fea000383ffff */
[----:B------:R-:W-:Y:S05]  /*9c90*/  BRA `(.L_x_216) ;  /* 0xffffffb800ec7947 */ /* 0x000fea000383ffff */
.L_x_101:
[----:B--2---:R-:W-:-:S07]  /*9ca0*/  MOV R0, UR21 ;  /* 0x0000001500007c02 */ /* 0x004fce0008000f00 */
.L_x_217:
[----:B--2---:R2:W4:Y:S02]  /*9cb0*/  SYNCS.PHASECHK.TRANS64.TRYWAIT P0, [R0+URZ+0x138], R2 ;  /* 0x00013802000075a7 */ /* 0x00452400080011ff */
[----:B----4-:R-:W-:Y:S05]  /*9cc0*/  @!P0 NANOSLEEP.SYNCS 0x989680 ;  /* 0x009896800000895d */ /* 0x010fea0003900000 */
[----:B------:R-:W4:Y:S02]  /*9cd0*/  @!P0 SYNCS.PHASECHK.TRANS64 P0, [R0+URZ+0x138], R2 ;  /* 0x00013802000085a7 */ /* 0x000f2400080010ff */
[----:B----4-:R-:W-:Y:S05]  /*9ce0*/  @!P0 BRA `(.L_x_217) ;  /* 0xfffffffc00f08947 */ /* 0x010fea000383ffff */
[----:B------:R-:W-:Y:S05]  /*9cf0*/  BRA `(.L_x_218) ;  /* 0xffffffb800dc7947 */ /* 0x000fea000383ffff */
.L_x_102:
[----:B--2---:R-:W-:-:S07]  /*9d00*/  MOV R0, UR21 ;  /* 0x0000001500007c02 */ /* 0x004fce0008000f00 */
.L_x_219:
[----:B--2---:R2:W4:Y:S02]  /*9d10*/  SYNCS.PHASECHK.TRANS64.TRYWAIT P0, [R0+URZ+0x140], R2 ;  /* 0x00014002000075a7 */ /* 0x00452400080011ff */
[----:B----4-:R-:W-:Y:S05]  /*9d20*/  @!P0 NANOSLEEP.SYNCS 0x989680 ;  /* 0x009896800000895d */ /* 0x010fea0003900000 */
[----:B------:R-:W4:Y:S02]  /*9d30*/  @!P0 SYNCS.PHASECHK.TRANS64 P0, [R0+URZ+0x140], R2 ;  /* 0x00014002000085a7 */ /* 0x000f2400080010ff */
[----:B----4-:R-:W-:Y:S05]  /*9d40*/  @!P0 BRA `(.L_x_219) ;  /* 0xfffffffc00f08947 */ /* 0x010fea000383ffff */
[----:B------:R-:W-:Y:S05]  /*9d50*/  BRA `(.L_x_220) ;  /* 0xffffffb800cc7947 */ /* 0x000fea000383ffff */
.L_x_104:
[----:B-1----:R1:W2:Y:S02]  /*9d60*/  SYNCS.PHASECHK.TRANS64.TRYWAIT P0, [R3+URZ+0x160], R0 ;  /* 0x00016000030075a7 */ /* 0x0022a400080011ff */
[----:B--2---:R-:W-:Y:S05]  /*9d70*/  @!P0 NANOSLEEP.SYNCS 0x989680 ;  /* 0x009896800000895d */ /* 0x004fea0003900000 */
[----:B------:R-:W2:Y:S02]  /*9d80*/  @!P0 SYNCS.PHASECHK.TRANS64 P0, [R3+URZ+0x160], R0 ;  /* 0x00016000030085a7 */ /* 0x000ea400080010ff */
[----:B--2---:R-:W-:Y:S05]  /*9d90*/  @!P0 BRA `(.L_x_104) ;  /* 0xfffffffc00f08947 */ /* 0x004fea000383ffff */
[----:B------:R-:W-:Y:S05]  /*9da0*/  BRA `(.L_x_221) ;  /* 0xffffffbc00987947 */ /* 0x000fea000383ffff */
.L_x_115:
[----:B-1----:R-:W-:Y:S04]  /*9db0*/  MOV R0, UR44 ;  /* 0x0000002c00007c02 */ /* 0x002fe80008000f00 */
[----:B------:R1:W2:Y:S03]  /*9dc0*/  SYNCS.PHASECHK.TRANS64.TRYWAIT P1, [R0+URZ+0x110], R3 ;  /* 0x00011003000075a7 */ /* 0x0002a600080211ff */
[----:B--2---:R-:W-:Y:S05]  /*9dd0*/  @!P1 NANOSLEEP.SYNCS 0x989680 ;  /* 0x009896800000995d */ /* 0x004fea0003900000 */
[----:B------:R-:W2:Y:S02]  /*9de0*/  @!P1 SYNCS.PHASECHK.TRANS64 P1, [R0+URZ+0x110], R3 ;  /* 0x00011003000095a7 */ /* 0x000ea400080210ff */
[----:B--2---:R-:W-:Y:S05]  /*9df0*/  @!P1 BRA `(.L_x_115) ;  /* 0xfffffffc00ec9947 */ /* 0x004fea000383ffff */
[----:B------:R-:W-:Y:S05]  /*9e00*/  BRA `(.L_x_114) ;  /* 0xffffffc800fc7947 */ /* 0x000fea000383ffff */
.L_x_117:
[----:B-1----:R1:W3:Y:S02]  /*9e10*/  SYNCS.PHASECHK.TRANS64.TRYWAIT P0, [R26+URZ+0x180], R2 ;  /* 0x000180021a0075a7 */ /* 0x0022e400080011ff */
[----:B---3--:R-:W-:Y:S05]  /*9e20*/  @!P0 NANOSLEEP.SYNCS 0x989680 ;  /* 0x009896800000895d */ /* 0x008fea0003900000 */
[----:B------:R-:W3:Y:S02]  /*9e30*/  @!P0 SYNCS.PHASECHK.TRANS64 P0, [R26+URZ+0x180], R2 ;  /* 0x000180021a0085a7 */ /* 0x000ee400080010ff */
[----:B---3--:R-:W-:Y:S05]  /*9e40*/  @!P0 BRA `(.L_x_117) ;  /* 0xfffffffc00f08947 */ /* 0x008fea000383ffff */
[----:B------:R-:W-:Y:S05]  /*9e50*/  BRA `(.L_x_116) ;  /* 0xffffffcc00207947 */ /* 0x000fea000383ffff */
.L_x_126:
[----:B---3--:R3:W4:Y:S02]  /*9e60*/  SYNCS.PHASECHK.TRANS64.TRYWAIT P0, [R4+URZ+0x110], R0 ;  /* 0x00011000040075a7 */ /* 0x00872400080011ff */
[----:B----4-:R-:W-:Y:S05]  /*9e70*/  @!P0 NANOSLEEP.SYNCS 0x989680 ;  /* 0x009896800000895d */ /* 0x010fea0003900000 */
[----:B------:R-:W4:Y:S02]  /*9e80*/  @!P0 SYNCS.PHASECHK.TRANS64 P0, [R4+URZ+0x110], R0 ;  /* 0x00011000040085a7 */ /* 0x000f2400080010ff */
[----:B----4-:R-:W-:Y:S05]  /*9e90*/  @!P0 BRA `(.L_x_126) ;  /* 0xfffffffc00f08947 */ /* 0x010fea000383ffff */
[----:B------:R-:W-:Y:S05]  /*9ea0*/  BRA `(.L_x_125) ;  /* 0xffffffd4000c7947 */ /* 0x000fea000383ffff */
.L_x_134:
[----:B-1----:R1:W4:Y:S02]  /*9eb0*/  SYNCS.PHASECHK.TRANS64.TRYWAIT P0, [R2+URZ+0x110], R4 ;  /* 0x00011004020075a7 */ /* 0x00232400080011ff */
[----:B----4-:R-:W-:Y:S05]  /*9ec0*/  @!P0 NANOSLEEP.SYNCS 0x989680 ;  /* 0x009896800000895d */ /* 0x010fea0003900000 */
[----:B------:R-:W4:Y:S02]  /*9ed0*/  @!P0 SYNCS.PHASECHK.TRANS64 P0, [R2+URZ+0x110], R4 ;  /* 0x00011004020085a7 */ /* 0x000f2400080010ff */
[----:B----4-:R-:W-:Y:S05]  /*9ee0*/  @!P0 BRA `(.L_x_134) ;  /* 0xfffffffc00f08947 */ /* 0x010fea000383ffff */
[----:B------:R-:W-:Y:S05]  /*9ef0*/  BRA `(.L_x_133) ;  /* 0xffffffdc001c7947 */ /* 0x000fea000383ffff */
.L_x_142:
[----:B---3--:R3:W4:Y:S02]  /*9f00*/  SYNCS.PHASECHK.TRANS64.TRYWAIT P0, [R3+URZ+0x110], R0 ;  /* 0x00011000030075a7 */ /* 0x00872400080011ff */
[----:B----4-:R-:W-:Y:S05]  /*9f10*/  @!P0 NANOSLEEP.SYNCS 0x989680 ;  /* 0x009896800000895d */ /* 0x010fea0003900000 */
[----:B------:R-:W4:Y:S02]  /*9f20*/  @!P0 SYNCS.PHASECHK.TRANS64 P0, [R3+URZ+0x110], R0 ;  /* 0x00011000030085a7 */ /* 0x000f2400080010ff */
[----:B----4-:R-:W-:Y:S05]  /*9f30*/  @!P0 BRA `(.L_x_142) ;  /* 0xfffffffc00f08947 */ /* 0x010fea000383ffff */
[----:B------:R-:W-:Y:S05]  /*9f40*/  BRA `(.L_x_141) ;  /* 0xffffffe400287947 */ /* 0x000fea000383ffff */
        .weak           $__internal_0_$__cuda_sm10x_tcgen05_guardrail_trap_col_being_dealloced_not_returned_by_alloc
        .type           $__internal_0_$__cuda_sm10x_tcgen05_guardrail_trap_col_being_dealloced_not_returned_by_alloc,@function
        .size           $__internal_0_$__cuda_sm10x_tcgen05_guardrail_trap_col_being_dealloced_not_returned_by_alloc,($__internal_1_$__cuda_sm10x_tcgen05_guardrail_trap_phase_invalid_during_alloc - $__internal_0_$__cuda_sm10x_tcgen05_guardrail_trap_col_being_dealloced_not_returned_by_alloc)
$__internal_0_$__cuda_sm10x_tcgen05_guardrail_trap_col_being_dealloced_not_returned_by_alloc:
[----:B------:R-:W-:Y:S05]  /*9f50*/  BPT.TRAP 0x1 ;  /* 0x000000040000795c */ /* 0x000fea0000300000 */
[----:B------:R-:W-:-:S04]  /*9f60*/  HFMA2 R3, -RZ, RZ, 0, 0 ;  /* 0x00000000ff037431 */ /* 0x000fc800000001ff */
[----:B------:R-:W-:Y:S05]  /*9f70*/  RET.REL.NODEC R2 `(_ZN7cutlass13device_kernelINS_4gemm6kernel13GemmUniversalIN4cute5tupleIJiiiiEEENS1_10collective13CollectiveMmaINS1_35MainloopSm100TmaUmmaWarpSpecializedILi17ELi2ELi4ENS5_IJNS4_1CILi4EEENSA_ILi1EEESC_EEEEENS5_IJNSA_ILi64EEENSA_ILi128EEENSA_ILi32EEEEEENS_6half_tENS5_IJlSC_lEEESJ_SK_NS4_8TiledMMAINS4_8MMA_AtomIJNS4_20SM100_MMA_F16BF16_SSISJ_SJ_fLi64ELi128ELNS4_4UMMA5MajorE0ELSP_0ELNSO_7ScaleInE0ELSQ_0EEEEEENS4_6LayoutINS5_IJSC_SC_SC_EEENS5_IJNSA_ILi0EEESV_SV_EEEEENS5_IJNS4_10UnderscoreESY_SY_EEEEENS4_13SM90_TMA_LOADENS4_14ComposedLayoutINS4_7SwizzleILi2ELi4ELi3EEENS4_18smem_ptr_flag_bitsILi16EEENST_INS5_IJNSA_ILi8EEESH_EEENS5_IJSH_SC_EEEEEEEvNS4_8identityENS4_23SM90_TMA_LOAD_MULTICASTES1B_vS1C_EENS_8epilogue10collective18CollectiveEpilogueINS1F_23Sm100TmaWarpSpecializedILi4ELi2ELi16ELb1ELb0EEEJSI_NS5_IJNST_ISF_SC_EENST_ISH_SC_EEEEESJ_SK_SJ_SK_NS1F_6fusion15FusionCallbacksIS1J_NS1N_17LinearCombinationISJ_fSJ_fLNS_15FloatRoundStyleE2EEESI_S1M_JEEENS4_5SM1004TMEM4LOAD26SM100_TMEM_LOAD_16dp256b4xES11_S1B_NS4_17SM75_U32x4_LDSM_NENS4_14SM90_TMA_STOREES1B_NS4_17SM90_U32x4_STSM_NENS4_39AutoVectorizingCopyWithAssumedAlignmentILi128EEEEEEvvEEEEvNT_6ParamsE) ;  /* 0xffffff6002207950 */ /* 0x000fea0003c3ffff */
        .weak           $__internal_1_$__cuda_sm10x_tcgen05_guardrail_trap_phase_invalid_during_alloc
        .type           $__internal_1_$__cuda_sm10x_tcgen05_guardrail_trap_phase_invalid_during_alloc,@function
        .size           $__internal_1_$__cuda_sm10x_tcgen05_guardrail_trap_phase_invalid_during_alloc,($__internal_2_$__cuda_sm10x_tcgen05_guardrail_trap_unallocated_columns_being_dealloced - $__internal_1_$__cuda_sm10x_tcgen05_guardrail_trap_phase_invalid_during_alloc)
$__internal_1_$__cuda_sm10x_tcgen05_guardrail_trap_phase_invalid_during_alloc:
[----:B------:R-:W-:Y:S05]  /*9f80*/  BPT.TRAP 0x1 ;  /* 0x000000040000795c */ /* 0x000fea0000300000 */
[----:B------:R-:W-:-:S04]  /*9f90*/  MOV R5, 0x0 ;  /* 0x0000000000057802 */ /* 0x000fc80000000f00 */
[----:B------:R-:W-:Y:S05]  /*9fa0*/  RET.REL.NODEC R4 `(_ZN7cutlass13device_kernelINS_4gemm6kernel13GemmUniversalIN4cute5tupleIJiiiiEEENS1_10collective13CollectiveMmaINS1_35MainloopSm100TmaUmmaWarpSpecializedILi17ELi2ELi4ENS5_IJNS4_1CILi4EEENSA_ILi1EEESC_EEEEENS5_IJNSA_ILi64EEENSA_ILi128EEENSA_ILi32EEEEEENS_6half_tENS5_IJlSC_lEEESJ_SK_NS4_8TiledMMAINS4_8MMA_AtomIJNS4_20SM100_MMA_F16BF16_SSISJ_SJ_fLi64ELi128ELNS4_4UMMA5MajorE0ELSP_0ELNSO_7ScaleInE0ELSQ_0EEEEEENS4_6LayoutINS5_IJSC_SC_SC_EEENS5_IJNSA_ILi0EEESV_SV_EEEEENS5_IJNS4_10UnderscoreESY_SY_EEEEENS4_13SM90_TMA_LOADENS4_14ComposedLayoutINS4_7SwizzleILi2ELi4ELi3EEENS4_18smem_ptr_flag_bitsILi16EEENST_INS5_IJNSA_ILi8EEESH_EEENS5_IJSH_SC_EEEEEEEvNS4_8identityENS4_23SM90_TMA_LOAD_MULTICASTES1B_vS1C_EENS_8epilogue10collective18CollectiveEpilogueINS1F_23Sm100TmaWarpSpecializedILi4ELi2ELi16ELb1ELb0EEEJSI_NS5_IJNST_ISF_SC_EENST_ISH_SC_EEEEESJ_SK_SJ_SK_NS1F_6fusion15FusionCallbacksIS1J_NS1N_17LinearCombinationISJ_fSJ_fLNS_15FloatRoundStyleE2EEESI_S1M_JEEENS4_5SM1004TMEM4LOAD26SM100_TMEM_LOAD_16dp256b4xES11_S1B_NS4_17SM75_U32x4_LDSM_NENS4_14SM90_TMA_STOREES1B_NS4_17SM90_U32x4_STSM_NENS4_39AutoVectorizingCopyWithAssumedAlignmentILi128EEEEEEvvEEEEvNT_6ParamsE) ;  /* 0xffffff6004147950 */ /* 0x000fea0003c3ffff */
        .weak           $__internal_2_$__cuda_sm10x_tcgen05_guardrail_trap_unallocated_columns_being_dealloced
        .type           $__internal_2_$__cuda_sm10x_tcgen05_guardrail_trap_unallocated_columns_being_dealloced,@function
        .size           $__internal_2_$__cuda_sm10x_tcgen05_guardrail_trap_unallocated_columns_being_dealloced,(.L_x_223 - $__internal_2_$__cuda_sm10x_tcgen05_guardrail_trap_unallocated_columns_being_dealloced)
$__internal_2_$__cuda_sm10x_tcgen05_guardrail_trap_unallocated_columns_being_dealloced:
[----:B------:R-:W-:Y:S05]  /*9fb0*/  BPT.TRAP 0x1 ;  /* 0x000000040000795c */ /* 0x000fea0000300000 */
[----:B------:R-:W-:-:S04]  /*9fc0*/  HFMA2 R3, -RZ, RZ, 0, 0 ;  /* 0x00000000ff037431 */ /* 0x000fc800000001ff */
[----:B------:R-:W-:Y:S05]  /*9fd0*/  RET.REL.NODEC R2 `(_ZN7cutlass13device_kernelINS_4gemm6kernel13GemmUniversalIN4cute5tupleIJiiiiEEENS1_10collective13CollectiveMmaINS1_35MainloopSm100TmaUmmaWarpSpecializedILi17ELi2ELi4ENS5_IJNS4_1CILi4EEENSA_ILi1EEESC_EEEEENS5_IJNSA_ILi64EEENSA_ILi128EEENSA_ILi32EEEEEENS_6half_tENS5_IJlSC_lEEESJ_SK_NS4_8TiledMMAINS4_8MMA_AtomIJNS4_20SM100_MMA_F16BF16_SSISJ_SJ_fLi64ELi128ELNS4_4UMMA5MajorE0ELSP_0ELNSO_7ScaleInE0ELSQ_0EEEEEENS4_6LayoutINS5_IJSC_SC_SC_EEENS5_IJNSA_ILi0EEESV_SV_EEEEENS5_IJNS4_10UnderscoreESY_SY_EEEEENS4_13SM90_TMA_LOADENS4_14ComposedLayoutINS4_7SwizzleILi2ELi4ELi3EEENS4_18smem_ptr_flag_bitsILi16EEENST_INS5_IJNSA_ILi8EEESH_EEENS5_IJSH_SC_EEEEEEEvNS4_8identityENS4_23SM90_TMA_LOAD_MULTICASTES1B_vS1C_EENS_8epilogue10collective18CollectiveEpilogueINS1F_23Sm100TmaWarpSpecializedILi4ELi2ELi16ELb1ELb0EEEJSI_NS5_IJNST_ISF_SC_EENST_ISH_SC_EEEEESJ_SK_SJ_SK_NS1F_6fusion15FusionCallbacksIS1J_NS1N_17LinearCombinationISJ_fSJ_fLNS_15FloatRoundStyleE2EEESI_S1M_JEEENS4_5SM1004TMEM4LOAD26SM100_TMEM_LOAD_16dp256b4xES11_S1B_NS4_17SM75_U32x4_LDSM_NENS4_14SM90_TMA_STOREES1B_NS4_17SM90_U32x4_STSM_NENS4_39AutoVectorizingCopyWithAssumedAlignmentILi128EEEEEEvvEEEEvNT_6ParamsE) ;  /* 0xffffff6002087950 */ /* 0x000fea0003c3ffff */
.L_x_222:
[----:B------:R-:W-:-:S00]  /*9fe0*/  BRA `(.L_x_222) ;  /* 0xfffffffc00fc7947 */ /* 0x000fc0000383ffff */
[----:B------:R-:W-:-:S00]  /*9ff0*/  NOP ;  /* 0x0000000000007918 */ /* 0x000fc00000000000 */
        /* <DEDUP_REMOVED lines=8> */
.L_x_223:


//--------------------- .nv.global.init           --------------------------
	.section	.nv.global.init,"aw",@progbits
.nv.global.init:
	.type		$str$27,@object
	.size		$str$27,($str$28 - $str$27)
$str$27:
        /*0000*/ 	.byte	0x28, 0x61, 0x64, 0x64, 0x72, 0x65, 0x73, 0x73, 0x20, 0x26, 0x20, 0x6d, 0x61, 0x73, 0x6b, 0x29
        /*0010*/ 	.byte	0x20, 0x3d, 0x3d, 0x20, 0x30, 0x00
	.type		$str$28,@object
	.size		$str$28,($str$26 - $str$28)
$str$28:
        /*0016*/ 	.byte	0x2f, 0x74, 0x6d, 0x70, 0x2f, 0x63, 0x75, 0x74, 0x6c, 0x61, 0x73, 0x73, 0x5f, 0x73, 0x77, 0x65
        /*0026*/ 	.byte	0x65, 0x70, 0x5f, 0x73, 0x72, 0x63, 0x2f, 0x69, 0x6e, 0x63, 0x6c, 0x75, 0x64, 0x65, 0x2f, 0x63
        /*0036*/ 	.byte	0x75, 0x74, 0x65, 0x2f, 0x70, 0x6f, 0x69, 0x6e, 0x74, 0x65, 0x72, 0x5f, 0x66, 0x6c, 0x61, 0x67
        /*0046*/ 	.byte	0x67, 0x65, 0x64, 0x2e, 0x68, 0x70, 0x70, 0x00
	.type		$str$26,@object
	.size		$str$26,($str$25 - $str$26)
$str$26:
        /*004e*/ 	.byte	0x2f, 0x74, 0x6d, 0x70, 0x2f, 0x63, 0x75, 0x74, 0x6c, 0x61, 0x73, 0x73, 0x5f, 0x73, 0x77, 0x65
        /*005e*/ 	.byte	0x65, 0x70, 0x5f, 0x73, 0x72, 0x63, 0x2f, 0x69, 0x6e, 0x63, 0x6c, 0x75, 0x64, 0x65, 0x2f, 0x63
        /*006e*/ 	.byte	0x75, 0x74, 0x65, 0x2f, 0x61, 0x74, 0x6f, 0x6d, 0x2f, 0x63, 0x6f, 0x70, 0x79, 0x5f, 0x74, 0x72
        /*007e*/ 	.byte	0x61, 0x69, 0x74, 0x73, 0x5f, 0x73, 0x6d, 0x31, 0x30, 0x30, 0x2e, 0x68, 0x70, 0x70, 0x00
	.type		$str$25,@object
	.size		$str$25,(__unnamed_1 - $str$25)
$str$25:
        /*008d*/ 	.byte	0x28, 0x28, 0x75, 0x69, 0x6e, 0x74, 0x33, 0x32, 0x5f, 0x74, 0x28, 0x74, 0x68, 0x72, 0x65, 0x61
        /*009d*/ 	.byte	0x64, 0x49, 0x64, 0x78, 0x2e, 0x78, 0x29, 0x20, 0x2f, 0x20, 0x33, 0x32, 0x29, 0x20, 0x25, 0x20
        /*00ad*/ 	.byte	0x34, 0x29, 0x20, 0x3d, 0x3d, 0x20, 0x28, 0x28, 0x28, 0x74, 0x6d, 0x65, 0x6d, 0x5f, 0x61, 0x64
        /*00bd*/ 	.byte	0x64, 0x72, 0x20, 0x3e, 0x3e, 0x20, 0x31, 0x36, 0x29, 0x20, 0x2f, 0x20, 0x33, 0x32, 0x29, 0x20
        /*00cd*/ 	.byte	0x25, 0x20, 0x34, 0x29, 0x00
	.type		__unnamed_1,@object
	.size		__unnamed_1,(__unnamed_2 - __unnamed_1)
__unnamed_1:
        /*00d2*/ 	.byte	0x61, 0x75, 0x74, 0x6f, 0x20, 0x63, 0x75, 0x74, 0x65, 0x3a, 0x3a, 0x61, 0x73, 0x5f, 0x70, 0x6f
        /* <DEDUP_REMOVED lines=24> */
        /*0262*/ 	.byte	0x3e, 0x3e, 0x3e, 0x5d, 0x00
	.type		__unnamed_2,@object
	.size		__unnamed_2,(.L_2 - __unnamed_2)
__unnamed_2:
        /* <DEDUP_REMOVED lines=46> */
.L_2:


//--------------------- .nv.shared._ZN7cutlass13device_kernelINS_4gemm6kernel13GemmUniversalIN4cute5tupleIJiiiiEEENS1_10collective13CollectiveMmaINS1_35MainloopSm100TmaUmmaWarpSpecializedILi17ELi2ELi4ENS5_IJNS4_1CILi4EEENSA_ILi1EEESC_EEEEENS5_IJNSA_ILi64EEENSA_ILi128EEENSA_ILi32EEEEEENS_6half_tENS5_IJlSC_lEEESJ_SK_NS4_8TiledMMAINS4_8MMA_AtomIJNS4_20SM100_MMA_F16BF16_SSISJ_SJ_fLi64ELi128ELNS4_4UMMA5MajorE0ELSP_0ELNSO_7ScaleInE0ELSQ_0EEEEEENS4_6LayoutINS5_IJSC_SC_SC_EEENS5_IJNSA_ILi0EEESV_SV_EEEEENS5_IJNS4_10UnderscoreESY_SY_EEEEENS4_13SM90_TMA_LOADENS4_14ComposedLayoutINS4_7SwizzleILi2ELi4ELi3EEENS4_18smem_ptr_flag_bitsILi16EEENST_INS5_IJNSA_ILi8EEESH_EEENS5_IJSH_SC_EEEEEEEvNS4_8identityENS4_23SM90_TMA_LOAD_MULTICASTES1B_vS1C_EENS_8epilogue10collective18CollectiveEpilogueINS1F_23Sm100TmaWarpSpecializedILi4ELi2ELi16ELb1ELb0EEEJSI_NS5_IJNST_ISF_SC_EENST_ISH_SC_EEEEESJ_SK_SJ_SK_NS1F_6fusion15FusionCallbacksIS1J_NS1N_17LinearCombinationISJ_fSJ_fLNS_15FloatRoundStyleE2EEESI_S1M_JEEENS4_5SM1004TMEM4LOAD26SM100_TMEM_LOAD_16dp256b4xES11_S1B_NS4_17SM75_U32x4_LDSM_NENS4_14SM90_TMA_STOREES1B_NS4_17SM90_U32x4_STSM_NENS4_39AutoVectorizingCopyWithAssumedAlignmentILi128EEEEEEvvEEEEvNT_6ParamsE --------------------------
	.section	.nv.shared._ZN7cutlass13device_kernelINS_4gemm6kernel13GemmUniversalIN4cute5tupleIJiiiiEEENS1_10collective13CollectiveMmaINS1_35MainloopSm100TmaUmmaWarpSpecializedILi17ELi2ELi4ENS5_IJNS4_1CILi4EEENSA_ILi1EEESC_EEEEENS5_IJNSA_ILi64EEENSA_ILi128EEENSA_ILi32EEEEEENS_6half_tENS5_IJlSC_lEEESJ_SK_NS4_8TiledMMAINS4_8MMA_AtomIJNS4_20SM100_MMA_F16BF16_SSISJ_SJ_fLi64ELi128ELNS4_4UMMA5MajorE0ELSP_0ELNSO_7ScaleInE0ELSQ_0EEEEEENS4_6LayoutINS5_IJSC_SC_SC_EEENS5_IJNSA_ILi0EEESV_SV_EEEEENS5_IJNS4_10UnderscoreESY_SY_EEEEENS4_13SM90_TMA_LOADENS4_14ComposedLayoutINS4_7SwizzleILi2ELi4ELi3EEENS4_18smem_ptr_flag_bitsILi16EEENST_INS5_IJNSA_ILi8EEESH_EEENS5_IJSH_SC_EEEEEEEvNS4_8identityENS4_23SM90_TMA_LOAD_MULTICASTES1B_vS1C_EENS_8epilogue10collective18CollectiveEpilogueINS1F_23Sm100TmaWarpSpecializedILi4ELi2ELi16ELb1ELb0EEEJSI_NS5_IJNST_ISF_SC_EENST_ISH_SC_EEEEESJ_SK_SJ_SK_NS1F_6fusion15FusionCallbacksIS1J_NS1N_17LinearCombinationISJ_fSJ_fLNS_15FloatRoundStyleE2EEESI_S1M_JEEENS4_5SM1004TMEM4LOAD26SM100_TMEM_LOAD_16dp256b4xES11_S1B_NS4_17SM75_U32x4_LDSM_NENS4_14SM90_TMA_STOREES1B_NS4_17SM90_U32x4_STSM_NENS4_39AutoVectorizingCopyWithAssumedAlignmentILi128EEEEEEvvEEEEvNT_6ParamsE,"aw",@nobits
	.sectionflags	@""
	.align	16
	.zero		1024


//--------------------- .nv.shared.reserved.0     --------------------------
	.section	.nv.shared.reserved.0,"aw",@nobits
	.weak		__nv_reservedSMEM_offset_0_alias
	.size		__nv_reservedSMEM_offset_0_alias, 0, 64
	.other		__nv_reservedSMEM_offset_0_alias,@"STO_CUDA_RESERVED_SHARED STV_DEFAULT"
__nv_reservedSMEM_offset_0_alias:
	.zero		0
.nv.shared.reserved.0:
	.zero		64
	.weak		__nv_reservedSMEM_tcgen05_partition
	.type		__nv_reservedSMEM_tcgen05_partition,@object
	.size		__nv_reservedSMEM_tcgen05_partition,(.L_0 - __nv_reservedSMEM_tcgen05_partition)
__nv_reservedSMEM_tcgen05_partition:
	.zero		32
.L_0:


//--------------------- .nv.global                --------------------------
	.section	.nv.global,"aw",@nobits
.nv.global:
	.type		_ZN40_INTERNAL_e2ebbb4a_4_k_cu_81faf5d7_233904cute1_E,@object
	.size		_ZN40_INTERNAL_e2ebbb4a_4_k_cu_81faf5d7_233904cute1_E,(_ZN40_INTERNAL_e2ebbb4a_4_k_cu_81faf5d7_233904cuda3std3__45__cpo6cbeginE - _ZN40_INTERNAL_e2ebbb4a_4_k_cu_81faf5d7_233904cute1_E)
_ZN40_INTERNAL_e2ebbb4a_4_k_cu_81faf5d7_233904cute1_E:
	.zero		1
	.type		_ZN40_INTERNAL_e2ebbb4a_4_k_cu_81faf5d7_233904cuda3std3__45__cpo6cbeginE,@object
	.size		_ZN40_INTERNAL_e2ebbb4a_4_k_cu_81faf5d7_233904cuda3std3__45__cpo6cbeginE,(_ZN40_INTERNAL_e2ebbb4a_4_k_cu_81faf5d7_233904cuda3std3__48in_placeE - _ZN40_INTERNAL_e2ebbb4a_4_k_cu_81faf5d7_233904cuda3std3__45__cpo6cbeginE)
_ZN40_INTERNAL_e2ebbb4a_4_k_cu_81faf5d7_233904cuda3std3__45__cpo6cbeginE:
	.zero		1
	.type		_ZN40_INTERNAL_e2ebbb4a_4_k_cu_81faf5d7_233904cuda3std3__48in_placeE,@object
	.size		_ZN40_INTERNAL_e2ebbb4a_4_k_cu_81faf5d7_233904cuda3std3__48in_placeE,(_ZN40_INTERNAL_e2ebbb4a_4_k_cu_81faf5d7_233904cuda3std6ranges3__45__cpo9iter_moveE - _ZN40_INTERNAL_e2ebbb4a_4_k_cu_81faf5d7_233904cuda3std3__48in_placeE)
_ZN40_INTERNAL_e2ebbb4a_4_k_cu_81faf5d7_233904cuda3std3__48in_placeE:
	.zero		1
	.type		_ZN40_INTERNAL_e2ebbb4a_4_k_cu_81faf5d7_233904cuda3std6ranges3__45__cpo9iter_moveE,@object
	.size		_ZN40_INTERNAL_e2ebbb4a_4_k_cu_81faf5d7_233904cuda3std6ranges3__45__cpo9iter_moveE,(_ZN40_INTERNAL_e2ebbb4a_4_k_cu_81faf5d7_233904cuda3std3__45__cpo5beginE - _ZN40_INTERNAL_e2ebbb4a_4_k_cu_81faf5d7_233904cuda3std6ranges3__45__cpo9iter_moveE)
_ZN40_INTERNAL_e2ebbb4a_4_k_cu_81faf5d7_233904cuda3std6ranges3__45__cpo9iter_moveE:
	.zero		1
	.type		_ZN40_INTERNAL_e2ebbb4a_4_k_cu_81faf5d7_233904cuda3std3__45__cpo5beginE,@object
	.size		_ZN40_INTERNAL_e2ebbb4a_4_k_cu_81faf5d7_233904cuda3std3__45__cpo5beginE,(_ZN40_INTERNAL_e2ebbb4a_4_k_cu_81faf5d7_233904cuda3std3__442_GLOBAL__N__e2ebbb4a_4_k_cu_81faf5d7_233906ignoreE - _ZN40_INTERNAL_e2ebbb4a_4_k_cu_81faf5d7_233904cuda3std3__45__cpo5beginE)
_ZN40_INTERNAL_e2ebbb4a_4_k_cu_81faf5d7_233904cuda3std3__45__cpo5beginE:
	.zero		1
	.type		_ZN40_INTERNAL_e2ebbb4a_4_k_cu_81faf5d7_233904cuda3std3__442_GLOBAL__N__e2ebbb4a_4_k_cu_81faf5d7_233906ignoreE,@object
	.size		_ZN40_INTERNAL_e2ebbb4a_4_k_cu_81faf5d7_233904cuda3std3__442_GLOBAL__N__e2ebbb4a_4_k_cu_81faf5d7_233906ignoreE,(_ZN40_INTERNAL_e2ebbb4a_4_k_cu_81faf5d7_233904cute7productE - _ZN40_INTERNAL_e2ebbb4a_4_k_cu_81faf5d7_233904cuda3std3__442_GLOBAL__N__e2ebbb4a_4_k_cu_81faf5d7_233906ignoreE)
_ZN40_INTERNAL_e2ebbb4a_4_k_cu_81faf5d7_233904cuda3std3__442_GLOBAL__N__e2ebbb4a_4_k_cu_81faf5d7_233906ignoreE:
	.zero		1
	.type		_ZN40_INTERNAL_e2ebbb4a_4_k_cu_81faf5d7_233904cute7productE,@object
	.size		_ZN40_INTERNAL_e2ebbb4a_4_k_cu_81faf5d7_233904cute7productE,(_ZN40_INTERNAL_e2ebbb4a_4_k_cu_81faf5d7_233904cuda3std3__45__cpo3endE - _ZN40_INTERNAL_e2ebbb4a_4_k_cu_81faf5d7_233904cute7productE)
_ZN40_INTERNAL_e2ebbb4a_4_k_cu_81faf5d7_233904cute7productE:
	.zero		1
	.type		_ZN40_INTERNAL_e2ebbb4a_4_k_cu_81faf5d7_233904cuda3std3__45__cpo3endE,@object
	.size		_ZN40_INTERNAL_e2ebbb4a_4_k_cu_81faf5d7_233904cuda3std3__45__cpo3endE,(_ZN40_INTERNAL_e2ebbb4a_4_k_cu_81faf5d7_233904cuda3std3__419piecewise_constructE - _ZN40_INTERNAL_e2ebbb4a_4_k_cu_81faf5d7_233904cuda3std3__45__cpo3endE)
_ZN40_INTERNAL_e2ebbb4a_4_k_cu_81faf5d7_233904cuda3std3__45__cpo3endE:
	.zero		1
	.type		_ZN40_INTERNAL_e2ebbb4a_4_k_cu_81faf5d7_233904cuda3std3__419piecewise_constructE,@object
	.size		_ZN40_INTERNAL_e2ebbb4a_4_k_cu_81faf5d7_233904cuda3std3__419piecewise_constructE,(_ZN40_INTERNAL_e2ebbb4a_4_k_cu_81faf5d7_233904cuda3std3__45__cpo4cendE - _ZN40_INTERNAL_e2ebbb4a_4_k_cu_81faf5d7_233904cuda3std3__419piecewise_constructE)
_ZN40_INTERNAL_e2ebbb4a_4_k_cu_81faf5d7_233904cuda3std3__419piecewise_constructE:
	.zero		1
	.type		_ZN40_INTERNAL_e2ebbb4a_4_k_cu_81faf5d7_233904cuda3std3__45__cpo4cendE,@object
	.size		_ZN40_INTERNAL_e2ebbb4a_4_k_cu_81faf5d7_233904cuda3std3__45__cpo4cendE,(_ZN40_INTERNAL_e2ebbb4a_4_k_cu_81faf5d7_233904cuda3std6ranges3__45__cpo4swapE - _ZN40_INTERNAL_e2ebbb4a_4_k_cu_81faf5d7_233904cuda3std3__45__cpo4cendE)
_ZN40_INTERNAL_e2ebbb4a_4_k_cu_81faf5d7_233904cuda3std3__45__cpo4cendE:
	.zero		1
	.type		_ZN40_INTERNAL_e2ebbb4a_4_k_cu_81faf5d7_233904cuda3std6ranges3__45__cpo4swapE,@object
	.size		_ZN40_INTERNAL_e2ebbb4a_4_k_cu_81faf5d7_233904cuda3std6ranges3__45__cpo4swapE,(.L_10 - _ZN40_INTERNAL_e2ebbb4a_4_k_cu_81faf5d7_233904cuda3std6ranges3__45__cpo4swapE)
_ZN40_INTERNAL_e2ebbb4a_4_k_cu_81faf5d7_233904cuda3std6ranges3__45__cpo4swapE:
	.zero		1
.L_10:


//--------------------- .nv.constant0._ZN7cutlass13device_kernelINS_4gemm6kernel13GemmUniversalIN4cute5tupleIJiiiiEEENS1_10collective13CollectiveMmaINS1_35MainloopSm100TmaUmmaWarpSpecializedILi17ELi2ELi4ENS5_IJNS4_1CILi4EEENSA_ILi1EEESC_EEEEENS5_IJNSA_ILi64EEENSA_ILi128EEENSA_ILi32EEEEEENS_6half_tENS5_IJlSC_lEEESJ_SK_NS4_8TiledMMAINS4_8MMA_AtomIJNS4_20SM100_MMA_F16BF16_SSISJ_SJ_fLi64ELi128ELNS4_4UMMA5MajorE0ELSP_0ELNSO_7ScaleInE0ELSQ_0EEEEEENS4_6LayoutINS5_IJSC_SC_SC_EEENS5_IJNSA_ILi0EEESV_SV_EEEEENS5_IJNS4_10UnderscoreESY_SY_EEEEENS4_13SM90_TMA_LOADENS4_14ComposedLayoutINS4_7SwizzleILi2ELi4ELi3EEENS4_18smem_ptr_flag_bitsILi16EEENST_INS5_IJNSA_ILi8EEESH_EEENS5_IJSH_SC_EEEEEEEvNS4_8identityENS4_23SM90_TMA_LOAD_MULTICASTES1B_vS1C_EENS_8epilogue10collective18CollectiveEpilogueINS1F_23Sm100TmaWarpSpecializedILi4ELi2ELi16ELb1ELb0EEEJSI_NS5_IJNST_ISF_SC_EENST_ISH_SC_EEEEESJ_SK_SJ_SK_NS1F_6fusion15FusionCallbacksIS1J_NS1N_17LinearCombinationISJ_fSJ_fLNS_15FloatRoundStyleE2EEESI_S1M_JEEENS4_5SM1004TMEM4LOAD26SM100_TMEM_LOAD_16dp256b4xES11_S1B_NS4_17SM75_U32x4_LDSM_NENS4_14SM90_TMA_STOREES1B_NS4_17SM90_U32x4_STSM_NENS4_39AutoVectorizingCopyWithAssumedAlignmentILi128EEEEEEvvEEEEvNT_6ParamsE --------------------------
	.section	.nv.constant0._ZN7cutlass13device_kernelINS_4gemm6kernel13GemmUniversalIN4cute5tupleIJiiiiEEENS1_10collective13CollectiveMmaINS1_35MainloopSm100TmaUmmaWarpSpecializedILi17ELi2ELi4ENS5_IJNS4_1CILi4EEENSA_ILi1EEESC_EEEEENS5_IJNSA_ILi64EEENSA_ILi128EEENSA_ILi32EEEEEENS_6half_tENS5_IJlSC_lEEESJ_SK_NS4_8TiledMMAINS4_8MMA_AtomIJNS4_20SM100_MMA_F16BF16_SSISJ_SJ_fLi64ELi128ELNS4_4UMMA5MajorE0ELSP_0ELNSO_7ScaleInE0ELSQ_0EEEEEENS4_6LayoutINS5_IJSC_SC_SC_EEENS5_IJNSA_ILi0EEESV_SV_EEEEENS5_IJNS4_10UnderscoreESY_SY_EEEEENS4_13SM90_TMA_LOADENS4_14ComposedLayoutINS4_7SwizzleILi2ELi4ELi3EEENS4_18smem_ptr_flag_bitsILi16EEENST_INS5_IJNSA_ILi8EEESH_EEENS5_IJSH_SC_EEEEEEEvNS4_8identityENS4_23SM90_TMA_LOAD_MULTICASTES1B_vS1C_EENS_8epilogue10collective18CollectiveEpilogueINS1F_23Sm100TmaWarpSpecializedILi4ELi2ELi16ELb1ELb0EEEJSI_NS5_IJNST_ISF_SC_EENST_ISH_SC_EEEEESJ_SK_SJ_SK_NS1F_6fusion15FusionCallbacksIS1J_NS1N_17LinearCombinationISJ_fSJ_fLNS_15FloatRoundStyleE2EEESI_S1M_JEEENS4_5SM1004TMEM4LOAD26SM100_TMEM_LOAD_16dp256b4xES11_S1B_NS4_17SM75_U32x4_LDSM_NENS4_14SM90_TMA_STOREES1B_NS4_17SM90_U32x4_STSM_NENS4_39AutoVectorizingCopyWithAssumedAlignmentILi128EEEEEEvvEEEEvNT_6ParamsE,"a",@progbits
	.sectionflags	@""
	.align	4
.nv.constant0._ZN7cutlass13device_kernelINS_4gemm6kernel13GemmUniversalIN4cute5tupleIJiiiiEEENS1_10collective13CollectiveMmaINS1_35MainloopSm100TmaUmmaWarpSpecializedILi17ELi2ELi4ENS5_IJNS4_1CILi4EEENSA_ILi1EEESC_EEEEENS5_IJNSA_ILi64EEENSA_ILi128EEENSA_ILi32EEEEEENS_6half_tENS5_IJlSC_lEEESJ_SK_NS4_8TiledMMAINS4_8MMA_AtomIJNS4_20SM100_MMA_F16BF16_SSISJ_SJ_fLi64ELi128ELNS4_4UMMA5MajorE0ELSP_0ELNSO_7ScaleInE0ELSQ_0EEEEEENS4_6LayoutINS5_IJSC_SC_SC_EEENS5_IJNSA_ILi0EEESV_SV_EEEEENS5_IJNS4_10UnderscoreESY_SY_EEEEENS4_13SM90_TMA_LOADENS4_14ComposedLayoutINS4_7SwizzleILi2ELi4ELi3EEENS4_18smem_ptr_flag_bitsILi16EEENST_INS5_IJNSA_ILi8EEESH_EEENS5_IJSH_SC_EEEEEEEvNS4_8identityENS4_23SM90_TMA_LOAD_MULTICASTES1B_vS1C_EENS_8epilogue10collective18CollectiveEpilogueINS1F_23Sm100TmaWarpSpecializedILi4ELi2ELi16ELb1ELb0EEEJSI_NS5_IJNST_ISF_SC_EENST_ISH_SC_EEEEESJ_SK_SJ_SK_NS1F_6fusion15FusionCallbacksIS1J_NS1N_17LinearCombinationISJ_fSJ_fLNS_15FloatRoundStyleE2EEESI_S1M_JEEENS4_5SM1004TMEM4LOAD26SM100_TMEM_LOAD_16dp256b4xES11_S1B_NS4_17SM75_U32x4_LDSM_NENS4_14SM90_TMA_STOREES1B_NS4_17SM90_U32x4_STSM_NENS4_39AutoVectorizingCopyWithAssumedAlignmentILi128EEEEEEvvEEEEvNT_6ParamsE:
	.zero		2944


//--------------------- SYMBOLS --------------------------

	.type		.nv.reservedSmem.offset0,@object
	.size		.nv.reservedSmem.offset0,0x4
	.type		.nv.reservedSmem.cap,@object
	.size		.nv.reservedSmem.cap,0x4
	.type		__assertfail,@function
